def matmul_kernel(
    a_ptr,
    b_ptr,
    c_ptr,
    M,
    N,
    K,
    stride_am,
    stride_ak,
    stride_bk,
    stride_bn,
    stride_cm,
    stride_cn,
    BLOCK_M: tl.constexpr,
    BLOCK_N: tl.constexpr,
    BLOCK_K: tl.constexpr,
    GROUP_M: tl.constexpr,
):
    pid = tl.program_id(axis=0)
    num_pid_m = tl.cdiv(M, BLOCK_M)
    num_pid_n = tl.cdiv(N, BLOCK_N)
    num_pid_in_group = GROUP_M * num_pid_n
    group_id = pid // num_pid_in_group
    first_pid_m = group_id * GROUP_M
    group_size_m = min(num_pid_m - first_pid_m, GROUP_M)
    pid_m = first_pid_m + ((pid % num_pid_in_group) % group_size_m)
    pid_n = (pid % num_pid_in_group) // group_size_m

    offs_am = (pid_m * BLOCK_M + tl.arange(0, BLOCK_M)) % M
    offs_bn = (pid_n * BLOCK_N + tl.arange(0, BLOCK_N)) % N
    offs_k = tl.arange(0, BLOCK_K)
    a_ptrs = a_ptr + offs_am[:, None] * stride_am + offs_k[None, :] * stride_ak
    b_ptrs = b_ptr + offs_k[:, None] * stride_bk + offs_bn[None, :] * stride_bn

    acc = tl.zeros((BLOCK_M, BLOCK_N), dtype=tl.float32)
    for kk in range(0, tl.cdiv(K, BLOCK_K)):
        a = tl.load(a_ptrs, mask=offs_k[None, :] < K - kk * BLOCK_K, other=0.0)
        b = tl.load(b_ptrs, mask=offs_k[:, None] < K - kk * BLOCK_K, other=0.0)
        acc = tl.dot(a, b, acc)
        a_ptrs += BLOCK_K * stride_ak
        b_ptrs += BLOCK_K * stride_bk

    c = acc.to(c_ptr.dtype.element_ty)
    offs_cm = pid_m * BLOCK_M + tl.arange(0, BLOCK_M)
    offs_cn = pid_n * BLOCK_N + tl.arange(0, BLOCK_N)
    c_ptrs = c_ptr + offs_cm[:, None] * stride_cm + offs_cn[None, :] * stride_cn
    mask = (offs_cm[:, None] < M) & (offs_cn[None, :] < N)
    tl.store(c_ptrs, c, mask=mask)

# config = {"BLOCK_K": 32, "BLOCK_M": 128, "BLOCK_N": 64, "GROUP_M": 8, "arch": "sm_90", "dtype": "fp32", "num_ctas": 4, "num_stages": 3, "num_warps": 4}
# arch = sm_90


// ===== COMPILED SASS (sm_90a) =====

	.target	sm_90a

	.elftype	@"ET_EXEC"


//--------------------- .note.nv.tkinfo           --------------------------
	.section	.note.nv.tkinfo,"",@"SHT_NOTE"
	.sectionflags	@"SHF_NOTE_NV_TKINFO"
	.tkinfo
        /*0018*/ 	.word	0x00000002
        /*0030*/ 	.string	""
        /*0030*/ 	.string	"ptxas"
        /*0030*/ 	.string	"Cuda compilation tools, release 13.0, V13.0.88"
        /*0030*/ 	.string	"Build cuda_13.0.r13.0/compiler.36424714_0"
        /*0030*/ 	.string	"-v  -suppress-debug-info  -lineinfo  -arch sm_90a "



//--------------------- .note.nv.cuinfo           --------------------------
	.section	.note.nv.cuinfo,"",@"SHT_NOTE"
	.sectionflags	@"SHF_NOTE_NV_CUINFO"
        /*0018*/ 	.short	0x0002
        /*001a*/ 	.short	0x005a
        /*001c*/ 	.short	0x0082
	.zero		2


//--------------------- .nv.info                  --------------------------
	.section	.nv.info,"",@"SHT_CUDA_INFO"
	.align	4


	//----- nvinfo : EIATTR_REGCOUNT
	.align		4
        /*0000*/ 	.byte	0x04, 0x2f
        /*0002*/ 	.short	(.L_1 - .L_0)
	.align		4
.L_0:
        /*0004*/ 	.word	index@(matmul_kernel)
        /*0008*/ 	.word	0x00000098


	//----- nvinfo : EIATTR_FRAME_SIZE
	.align		4
.L_1:
        /*000c*/ 	.byte	0x04, 0x11
        /*000e*/ 	.short	(.L_3 - .L_2)
	.align		4
.L_2:
        /*0010*/ 	.word	index@(matmul_kernel)
        /*0014*/ 	.word	0x00000000


	//----- nvinfo : EIATTR_MIN_STACK_SIZE
	.align		4
.L_3:
        /*0018*/ 	.byte	0x04, 0x12
        /*001a*/ 	.short	(.L_5 - .L_4)
	.align		4
.L_4:
        /*001c*/ 	.word	index@(matmul_kernel)
        /*0020*/ 	.word	0x00000000
.L_5:


//--------------------- .nv.compat                --------------------------
	.section	.nv.compat,"",@"SHT_CUDA_COMPAT_INFO"
	.align	4
        /*0000*/ 	.byte	0x02, 0x09, 0x01, 0x00, 0x02, 0x02, 0x04, 0x00, 0x02, 0x05, 0x05, 0x00, 0x03, 0x07, 0x01, 0x01
        /*0010*/ 	.byte	0x02, 0x03, 0x00, 0x00, 0x02, 0x06, 0x01, 0x00, 0x04, 0x0b, 0x08, 0x00, 0x00, 0x00, 0x00, 0x00
        /*0020*/ 	.byte	0x00, 0x00, 0x00, 0x00


//--------------------- .nv.info.matmul_kernel    --------------------------
	.section	.nv.info.matmul_kernel,"",@"SHT_CUDA_INFO"
	.sectionflags	@""
	.align	4


	//----- nvinfo : EIATTR_CUDA_API_VERSION
	.align		4
        /*0000*/ 	.byte	0x04, 0x37
        /*0002*/ 	.short	(.L_7 - .L_6)
.L_6:
        /*0004*/ 	.word	0x00000082


	//----- nvinfo : EIATTR_KPARAM_INFO
	.align		4
.L_7:
        /*0008*/ 	.byte	0x04, 0x17
        /*000a*/ 	.short	(.L_9 - .L_8)
.L_8:
        /*000c*/ 	.word	0x00000000
        /*0010*/ 	.short	0x000d
        /*0012*/ 	.short	0x0048
        /*0014*/ 	.byte	0x00, 0xf4, 0x21, 0x00


	//----- nvinfo : EIATTR_KPARAM_INFO
	.align		4
.L_9:
        /*0018*/ 	.byte	0x04, 0x17
        /*001a*/ 	.short	(.L_11 - .L_10)
.L_10:
        /*001c*/ 	.word	0x00000000
        /*0020*/ 	.short	0x000c
        /*0022*/ 	.short	0x0040
        /*0024*/ 	.byte	0x00, 0xf4, 0x21, 0x00


	//----- nvinfo : EIATTR_KPARAM_INFO
	.align		4
.L_11:
        /*0028*/ 	.byte	0x04, 0x17
        /*002a*/ 	.short	(.L_13 - .L_12)
.L_12:
        /*002c*/ 	.word	0x00000000
        /*0030*/ 	.short	0x000b
        /*0032*/ 	.short	0x0038
        /*0034*/ 	.byte	0x00, 0xf0, 0x11, 0x00


	//----- nvinfo : EIATTR_KPARAM_INFO
	.align		4
.L_13:
        /*0038*/ 	.byte	0x04, 0x17
        /*003a*/ 	.short	(.L_15 - .L_14)
.L_14:
        /*003c*/ 	.word	0x00000000
        /*0040*/ 	.short	0x000a
        /*0042*/ 	.short	0x0034
        /*0044*/ 	.byte	0x00, 0xf0, 0x11, 0x00


	//----- nvinfo : EIATTR_KPARAM_INFO
	.align		4
.L_15:
        /*0048*/ 	.byte	0x04, 0x17
        /*004a*/ 	.short	(.L_17 - .L_16)
.L_16:
        /*004c*/ 	.word	0x00000000
        /*0050*/ 	.short	0x0009
        /*0052*/ 	.short	0x0030
        /*0054*/ 	.byte	0x00, 0xf0, 0x11, 0x00


	//----- nvinfo : EIATTR_KPARAM_INFO
	.align		4
.L_17:
        /*0058*/ 	.byte	0x04, 0x17
        /*005a*/ 	.short	(.L_19 - .L_18)
.L_18:
        /*005c*/ 	.word	0x00000000
        /*0060*/ 	.short	0x0008
        /*0062*/ 	.short	0x002c
        /*0064*/ 	.byte	0x00, 0xf0, 0x11, 0x00


	//----- nvinfo : EIATTR_KPARAM_INFO
	.align		4
.L_19:
        /*0068*/ 	.byte	0x04, 0x17
        /*006a*/ 	.short	(.L_21 - .L_20)
.L_20:
        /*006c*/ 	.word	0x00000000
        /*0070*/ 	.short	0x0007
        /*0072*/ 	.short	0x0028
        /*0074*/ 	.byte	0x00, 0xf0, 0x11, 0x00


	//----- nvinfo : EIATTR_KPARAM_INFO
	.align		4
.L_21:
        /*0078*/ 	.byte	0x04, 0x17
        /*007a*/ 	.short	(.L_23 - .L_22)
.L_22:
        /*007c*/ 	.word	0x00000000
        /*0080*/ 	.short	0x0006
        /*0082*/ 	.short	0x0024
        /*0084*/ 	.byte	0x00, 0xf0, 0x11, 0x00


	//----- nvinfo : EIATTR_KPARAM_INFO
	.align		4
.L_23:
        /*0088*/ 	.byte	0x04, 0x17
        /*008a*/ 	.short	(.L_25 - .L_24)
.L_24:
        /*008c*/ 	.word	0x00000000
        /*0090*/ 	.short	0x0005
        /*0092*/ 	.short	0x0020
        /*0094*/ 	.byte	0x00, 0xf0, 0x11, 0x00


	//----- nvinfo : EIATTR_KPARAM_INFO
	.align		4
.L_25:
        /*0098*/ 	.byte	0x04, 0x17
        /*009a*/ 	.short	(.L_27 - .L_26)
.L_26:
        /*009c*/ 	.word	0x00000000
        /*00a0*/ 	.short	0x0004
        /*00a2*/ 	.short	0x001c
        /*00a4*/ 	.byte	0x00, 0xf0, 0x11, 0x00


	//----- nvinfo : EIATTR_KPARAM_INFO
	.align		4
.L_27:
        /*00a8*/ 	.byte	0x04, 0x17
        /*00aa*/ 	.short	(.L_29 - .L_28)
.L_28:
        /*00ac*/ 	.word	0x00000000
        /*00b0*/ 	.short	0x0003
        /*00b2*/ 	.short	0x0018
        /*00b4*/ 	.byte	0x00, 0xf0, 0x11, 0x00


	//----- nvinfo : EIATTR_KPARAM_INFO
	.align		4
.L_29:
        /*00b8*/ 	.byte	0x04, 0x17
        /*00ba*/ 	.short	(.L_31 - .L_30)
.L_30:
        /*00bc*/ 	.word	0x00000000
        /*00c0*/ 	.short	0x0002
        /*00c2*/ 	.short	0x0010
        /*00c4*/ 	.byte	0x00, 0xf4, 0x21, 0x00


	//----- nvinfo : EIATTR_KPARAM_INFO
	.align		4
.L_31:
        /*00c8*/ 	.byte	0x04, 0x17
        /*00ca*/ 	.short	(.L_33 - .L_32)
.L_32:
        /*00cc*/ 	.word	0x00000000
        /*00d0*/ 	.short	0x0001
        /*00d2*/ 	.short	0x0008
        /*00d4*/ 	.byte	0x00, 0xf4, 0x21, 0x00


	//----- nvinfo : EIATTR_KPARAM_INFO
	.align		4
.L_33:
        /*00d8*/ 	.byte	0x04, 0x17
        /*00da*/ 	.short	(.L_35 - .L_34)
.L_34:
        /*00dc*/ 	.word	0x00000000
        /*00e0*/ 	.short	0x0000
        /*00e2*/ 	.short	0x0000
        /*00e4*/ 	.byte	0x00, 0xf4, 0x21, 0x00


	//----- nvinfo : EIATTR_EXPLICIT_CLUSTER
	.align		4
.L_35:
        /*00e8*/ 	.byte	0x01, 0x3e
	.zero		2


	//----- nvinfo : EIATTR_CTA_PER_CLUSTER
	.align		4
        /*00ec*/ 	.byte	0x04, 0x3d
        /*00ee*/ 	.short	(.L_37 - .L_36)
.L_36:
        /*00f0*/ 	.word	0x00000004
        /*00f4*/ 	.word	0x00000001
        /*00f8*/ 	.word	0x00000001


	//----- nvinfo : EIATTR_SPARSE_MMA_MASK
	.align		4
.L_37:
        /*00fc*/ 	.byte	0x03, 0x50
        /*00fe*/ 	.short	0x0000


	//----- nvinfo : EIATTR_MAXREG_COUNT
	.align		4
        /*0100*/ 	.byte	0x03, 0x1b
        /*0102*/ 	.short	0x00ff


	//----- nvinfo : EIATTR_NUM_BARRIERS
	.align		4
        /*0104*/ 	.byte	0x02, 0x4c
        /*0106*/ 	.byte	0x01
	.zero		1


	//----- nvinfo : EIATTR_MERCURY_ISA_VERSION
	.align		4
        /*0108*/ 	.byte	0x03, 0x5f
        /*010a*/ 	.short	0x0101


	//----- nvinfo : EIATTR_EXIT_INSTR_OFFSETS
	.align		4
        /*010c*/ 	.byte	0x04, 0x1c
        /*010e*/ 	.short	(.L_39 - .L_38)


	//   ....[0]....
.L_38:
        /*0110*/ 	.word	0x000041b0


	//   ....[1]....
        /*0114*/ 	.word	0x000041d0


	//----- nvinfo : EIATTR_REQNTID
	.align		4
.L_39:
        /*0118*/ 	.byte	0x04, 0x10
        /*011a*/ 	.short	(.L_41 - .L_40)
.L_40:
        /*011c*/ 	.word	0x00000080
        /*0120*/ 	.word	0x00000001
        /*0124*/ 	.word	0x00000001


	//----- nvinfo : EIATTR_CBANK_PARAM_SIZE
	.align		4
.L_41:
        /*0128*/ 	.byte	0x03, 0x19
        /*012a*/ 	.short	0x0050


	//----- nvinfo : EIATTR_PARAM_CBANK
	.align		4
        /*012c*/ 	.byte	0x04, 0x0a
        /*012e*/ 	.short	(.L_43 - .L_42)
	.align		4
.L_42:
        /*0130*/ 	.word	index@(.nv.constant0.matmul_kernel)
        /*0134*/ 	.short	0x0210
        /*0136*/ 	.short	0x0050


	//----- nvinfo : EIATTR_SW_WAR
	.align		4
.L_43:
        /*0138*/ 	.byte	0x04, 0x36
        /*013a*/ 	.short	(.L_45 - .L_44)
.L_44:
        /*013c*/ 	.word	0x00000008
.L_45:


//--------------------- .nv.callgraph             --------------------------
	.section	.nv.callgraph,"",@"SHT_CUDA_CALLGRAPH"
	.align	4
	.sectionentsize	8
	.align		4
        /*0000*/ 	.word	0x00000000
	.align		4
        /*0004*/ 	.word	0xffffffff
	.align		4
        /*0008*/ 	.word	0x00000000
	.align		4
        /*000c*/ 	.word	0xfffffffe
	.align		4
        /*0010*/ 	.word	0x00000000
	.align		4
        /*0014*/ 	.word	0xfffffffd
	.align		4
        /*0018*/ 	.word	0x00000000
	.align		4
        /*001c*/ 	.word	0xfffffffc


//--------------------- .text.matmul_kernel       --------------------------
	.section	.text.matmul_kernel,"ax",@progbits
	.align	128
        .global         matmul_kernel
        .type           matmul_kernel,@function
        .size           matmul_kernel,(.L_x_3 - matmul_kernel)
        .other          matmul_kernel,@"STO_CUDA_ENTRY STV_DEFAULT"
matmul_kernel:
.text.matmul_kernel:
[----:B------:R-:W-:Y:S08]  /*0000*/  LDC R1, c[0x0][0x28] ;  /* 0x00000a00ff017b82 */ /* 0x000ff00000000800 */
[----:B------:R-:W1:Y:S01]  /*0010*/  LDC.64 R2, c[0x0][0x228] ;  /* 0x00008a00ff027b82 */ /* 0x000e620000000a00 */
[----:B------:R-:W2:Y:S01]  /*0020*/  S2R R75, SR_TID.X ;  /* 0x00000000004b7919 */ /* 0x000ea20000002100 */
[----:B------:R-:W-:Y:S01]  /*0030*/  ULDC.64 UR14, c[0x0][0x230] ;  /* 0x00008c00000e7ab9 */ /* 0x000fe20000000a00 */
[----:B------:R-:W-:Y:S01]  /*0040*/  ULDC.64 UR10, c[0x0][0x210] ;  /* 0x00008400000a7ab9 */ /* 0x000fe20000000a00 */
[----:B------:R-:W-:Y:S01]  /*0050*/  UIADD3 UR6, UR14, 0x1f, URZ ;  /* 0x0000001f0e067890 */ /* 0x000fe2000fffe03f */
[----:B------:R-:W-:Y:S01]  /*0060*/  ULDC.64 UR16, c[0x0][0x218] ;  /* 0x0000860000107ab9 */ /* 0x000fe20000000a00 */
[----:B------:R-:W-:-:S02]  /*0070*/  ULDC.64 UR18, c[0x0][0x208] ;  /* 0x0000820000127ab9 */ /* 0x000fc40000000a00 */
[----:B------:R-:W3:Y:S01]  /*0080*/  S2UR UR4, SR_CTAID.X ;  /* 0x00000000000479c3 */ /* 0x000ee20000002500 */
[----:B------:R-:W-:-:S04]  /*0090*/  UISETP.GT.AND UP0, UPT, UR6, 0x1f, UPT ;  /* 0x0000001f0600788c */ /* 0x000fc8000bf04270 */
[----:B------:R-:W-:Y:S02]  /*00a0*/  USEL UR8, URZ, 0x4, !UP0 ;  /* 0x000000043f087887 */ /* 0x000fe4000c000000 */
[----:B------:R-:W-:Y:S01]  /*00b0*/  UISETP.GT.AND UP0, UPT, UR6, 0x3f, UPT ;  /* 0x0000003f0600788c */ /* 0x000fe2000bf04270 */
[----:B------:R-:W4:Y:S01]  /*00c0*/  S2UR UR7, SR_CgaCtaId ;  /* 0x00000000000779c3 */ /* 0x000f220000008800 */
[----:B-1----:R-:W-:Y:S01]  /*00d0*/  VIADD R0, R3, 0x3f ;  /* 0x0000003f03007836 */ /* 0x002fe20000000000 */
[----:B------:R-:W-:Y:S02]  /*00e0*/  IABS R18, R3 ;  /* 0x0000000300127213 */ /* 0x000fe40000000000 */
[----:B------:R-:W-:Y:S02]  /*00f0*/  IABS R17, R2 ;  /* 0x0000000200117213 */ /* 0x000fe40000000000 */
[----:B------:R-:W-:Y:S02]  /*0100*/  SHF.R.S32.HI R5, RZ, 0x1f, R0 ;  /* 0x0000001fff057819 */ /* 0x000fe40000011400 */
[----:B---3--:R-:W-:Y:S01]  /*0110*/  I2FP.F32.U32 R7, UR4 ;  /* 0x0000000400077c45 */ /* 0x008fe20008201000 */
[----:B------:R-:W-:Y:S01]  /*0120*/  ULDC UR4, c[0x0][0x150] ;  /* 0x0000540000047ab9 */ /* 0x000fe20000000800 */
[----:B------:R-:W-:-:S02]  /*0130*/  LEA.HI R5, R5, R0, RZ, 0x6 ;  /* 0x0000000005057211 */ /* 0x000fc400078f30ff */
[----:B--2---:R-:W-:Y:S01]  /*0140*/  SHF.R.U32.HI R55, RZ, 0x6, R75 ;  /* 0x00000006ff377819 */ /* 0x004fe2000001164b */
[----:B------:R-:W-:Y:S01]  /*0150*/  FMUL R7, R7, UR4 ;  /* 0x0000000407077c20 */ /* 0x000fe20008400000 */
[----:B------:R-:W-:Y:S01]  /*0160*/  SHF.R.S32.HI R5, RZ, 0x6, R5 ;  /* 0x00000006ff057819 */ /* 0x000fe20000011405 */
[----:B----4-:R-:W-:Y:S01]  /*0170*/  USHF.L.U32 UR5, UR7, 0x5, URZ ;  /* 0x0000000507057899 */ /* 0x010fe2000800063f */
[----:B------:R-:W-:-:S03]  /*0180*/  SGXT.U32 R55, R55, 0x1 ;  /* 0x000000013737781a */ /* 0x000fc60000000000 */
[----:B------:R-:W-:Y:S01]  /*0190*/  IMAD.SHL.U32 R6, R5, 0x8, RZ ;  /* 0x0000000805067824 */ /* 0x000fe200078e00ff */
[----:B------:R-:W1:Y:S01]  /*01a0*/  F2I.U32.TRUNC.NTZ R7, R7 ;  /* 0x0000000700077305 */ /* 0x000e62000020f000 */
[C---:B------:R-:W-:Y:S02]  /*01b0*/  LOP3.LUT R56, R75.reuse, 0x3f, RZ, 0xc0, !PT ;  /* 0x0000003f4b387812 */ /* 0x040fe400078ec0ff */
[C---:B------:R-:W-:Y:S02]  /*01c0*/  LEA.HI R61, R75.reuse, 0x1e, RZ, 0x1a ;  /* 0x0000001e4b3d7811 */ /* 0x040fe400078fd0ff */
[----:B------:R-:W-:Y:S02]  /*01d0*/  IABS R9, R6 ;  /* 0x0000000600097213 */ /* 0x000fe40000000000 */
[----:B------:R-:W-:Y:S02]  /*01e0*/  LEA.HI R59, R75, 0xe, RZ, 0x1a ;  /* 0x0000000e4b3b7811 */ /* 0x000fe400078fd0ff */
[----:B------:R-:W2:Y:S01]  /*01f0*/  I2F.RP R0, R9 ;  /* 0x0000000900007306 */ /* 0x000ea20000209400 */
[----:B------:R-:W-:-:S02]  /*0200*/  LOP3.LUT R104, R55, 0x2, RZ, 0xfc, !PT ;  /* 0x0000000237687812 */ /* 0x000fc400078efcff */
[----:B------:R-:W-:Y:S02]  /*0210*/  LOP3.LUT R58, R75, 0x1f, RZ, 0xc0, !PT ;  /* 0x0000001f4b3a7812 */ /* 0x000fe400078ec0ff */
[C---:B------:R-:W-:Y:S02]  /*0220*/  LOP3.LUT R106, R55.reuse, 0x4, RZ, 0xfc, !PT ;  /* 0x00000004376a7812 */ /* 0x040fe400078efcff */
[----:B-1----:R-:W-:Y:S02]  /*0230*/  IABS R13, R7 ;  /* 0x00000007000d7213 */ /* 0x002fe40000000000 */
[C---:B------:R-:W-:Y:S02]  /*0240*/  LOP3.LUT R108, R55.reuse, 0x6, RZ, 0xfc, !PT ;  /* 0x00000006376c7812 */ /* 0x040fe400078efcff */
[C---:B------:R-:W-:Y:S02]  /*0250*/  LOP3.LUT R110, R55.reuse, 0x8, RZ, 0xfc, !PT ;  /* 0x00000008376e7812 */ /* 0x040fe400078efcff */
[C---:B------:R-:W-:Y:S01]  /*0260*/  LOP3.LUT R111, R55.reuse, 0xa, RZ, 0xfc, !PT ;  /* 0x0000000a376f7812 */ /* 0x040fe200078efcff */
[----:B--2---:R-:W1:Y:S01]  /*0270*/  MUFU.RCP R0, R0 ;  /* 0x0000000000007308 */ /* 0x004e620000001000 */
[----:B------:R-:W-:-:S02]  /*0280*/  LOP3.LUT R113, R55, 0x10, RZ, 0xfc, !PT ;  /* 0x0000001037717812 */ /* 0x000fc400078efcff */
[C---:B------:R-:W-:Y:S02]  /*0290*/  LOP3.LUT R112, R55.reuse, 0xc, RZ, 0xfc, !PT ;  /* 0x0000000c37707812 */ /* 0x040fe400078efcff */
[C---:B------:R-:W-:Y:S02]  /*02a0*/  LOP3.LUT R114, R55.reuse, 0x12, RZ, 0xfc, !PT ;  /* 0x0000001237727812 */ /* 0x040fe400078efcff */
[C---:B------:R-:W-:Y:S02]  /*02b0*/  LOP3.LUT R115, R55.reuse, 0x14, RZ, 0xfc, !PT ;  /* 0x0000001437737812 */ /* 0x040fe400078efcff */
[C---:B------:R-:W-:Y:S02]  /*02c0*/  LOP3.LUT R79, R55.reuse, 0x18, RZ, 0xfc, !PT ;  /* 0x00000018374f7812 */ /* 0x040fe400078efcff */
[C---:B------:R-:W-:Y:S02]  /*02d0*/  LOP3.LUT R83, R55.reuse, 0x1c, RZ, 0xfc, !PT ;  /* 0x0000001c37537812 */ /* 0x040fe400078efcff */
[----:B------:R-:W-:Y:S01]  /*02e0*/  LOP3.LUT R81, R55, 0x1a, RZ, 0xfc, !PT ;  /* 0x0000001a37517812 */ /* 0x000fe200078efcff */
[----:B-1----:R-:W-:Y:S01]  /*02f0*/  VIADD R4, R0, 0xffffffe ;  /* 0x0ffffffe00047836 */ /* 0x002fe20000000000 */
[----:B------:R-:W-:-:S03]  /*0300*/  IABS R0, R6 ;  /* 0x0000000600007213 */ /* 0x000fc60000000000 */
[----:B------:R1:W2:Y:S02]  /*0310*/  F2I.FTZ.U32.TRUNC.NTZ R5, R4 ;  /* 0x0000000400057305 */ /* 0x0002a4000021f000 */
[----:B------:R-:W-:Y:S02]  /*0320*/  IMAD.MOV R0, RZ, RZ, -R0 ;  /* 0x000000ffff007224 */ /* 0x000fe400078e0a00 */
[----:B-1----:R-:W-:Y:S02]  /*0330*/  IMAD.MOV.U32 R4, RZ, RZ, RZ ;  /* 0x000000ffff047224 */ /* 0x002fe400078e00ff */
[----:B--2---:R-:W-:-:S04]  /*0340*/  IMAD.MOV R8, RZ, RZ, -R5 ;  /* 0x000000ffff087224 */ /* 0x004fc800078e0a05 */
[----:B------:R-:W-:-:S04]  /*0350*/  IMAD R11, R8, R9, RZ ;  /* 0x00000009080b7224 */ /* 0x000fc800078e02ff */
[----:B------:R-:W-:-:S06]  /*0360*/  IMAD.HI.U32 R4, R5, R11, R4 ;  /* 0x0000000b05047227 */ /* 0x000fcc00078e0004 */
[----:B------:R-:W-:-:S04]  /*0370*/  IMAD.HI.U32 R4, R4, R13, RZ ;  /* 0x0000000d04047227 */ /* 0x000fc800078e00ff */
[----:B------:R-:W-:-:S05]  /*0380*/  IMAD R0, R4, R0, R13 ;  /* 0x0000000004007224 */ /* 0x000fca00078e020d */
[----:B------:R-:W-:-:S13]  /*0390*/  ISETP.GT.U32.AND P1, PT, R9, R0, PT ;  /* 0x000000000900720c */ /* 0x000fda0003f24070 */
[----:B------:R-:W-:Y:S02]  /*03a0*/  @!P1 IMAD.IADD R0, R0, 0x1, -R9 ;  /* 0x0000000100009824 */ /* 0x000fe400078e0a09 */
[----:B------:R-:W-:Y:S01]  /*03b0*/  @!P1 VIADD R4, R4, 0x1 ;  /* 0x0000000104049836 */ /* 0x000fe20000000000 */
[----:B------:R-:W-:Y:S02]  /*03c0*/  ISETP.NE.AND P1, PT, R6, RZ, PT ;  /* 0x000000ff0600720c */ /* 0x000fe40003f25270 */
[----:B------:R-:W-:Y:S02]  /*03d0*/  ISETP.GE.U32.AND P0, PT, R0, R9, PT ;  /* 0x000000090000720c */ /* 0x000fe40003f06070 */
[----:B------:R-:W-:-:S04]  /*03e0*/  LOP3.LUT R0, R7, R6, RZ, 0x3c, !PT ;  /* 0x0000000607007212 */ /* 0x000fc800078e3cff */
[----:B------:R-:W-:Y:S01]  /*03f0*/  ISETP.GE.AND P2, PT, R0, RZ, PT ;  /* 0x000000ff0000720c */ /* 0x000fe20003f46270 */
[----:B------:R-:W-:-:S05]  /*0400*/  VIADD R0, R2, 0x7f ;  /* 0x0000007f02007836 */ /* 0x000fca0000000000 */
[----:B------:R-:W-:Y:S01]  /*0410*/  SHF.R.S32.HI R5, RZ, 0x1f, R0 ;  /* 0x0000001fff057819 */ /* 0x000fe20000011400 */
[----:B------:R-:W-:-:S03]  /*0420*/  @P0 VIADD R4, R4, 0x1 ;  /* 0x0000000104040836 */ /* 0x000fc60000000000 */
[----:B------:R-:W-:-:S03]  /*0430*/  LEA.HI R5, R5, R0, RZ, 0x7 ;  /* 0x0000000005057211 */ /* 0x000fc600078f38ff */
[----:B------:R-:W-:Y:S01]  /*0440*/  @!P2 IMAD.MOV R4, RZ, RZ, -R4 ;  /* 0x000000ffff04a224 */ /* 0x000fe200078e0a04 */
[----:B------:R-:W-:-:S05]  /*0450*/  @!P1 LOP3.LUT R4, RZ, R6, RZ, 0x33, !PT ;  /* 0x00000006ff049212 */ /* 0x000fca00078e33ff */
[----:B------:R-:W-:Y:S02]  /*0460*/  IMAD.SHL.U32 R10, R4, 0x8, RZ ;  /* 0x00000008040a7824 */ /* 0x000fe400078e00ff */
[----:B------:R-:W-:-:S03]  /*0470*/  IMAD.MOV R4, RZ, RZ, -R4 ;  /* 0x000000ffff047224 */ /* 0x000fc600078e0a04 */
[----:B------:R-:W-:Y:S01]  /*0480*/  LEA.HI.SX32 R5, R5, -R10, 0x19 ;  /* 0x8000000a05057211 */ /* 0x000fe200078fcaff */
[----:B------:R-:W-:Y:S02]  /*0490*/  IMAD R12, R6, R4, R7 ;  /* 0x00000004060c7224 */ /* 0x000fe400078e0207 */
[----:B------:R-:W-:Y:S01]  /*04a0*/  IMAD.MOV.U32 R4, RZ, RZ, RZ ;  /* 0x000000ffff047224 */ /* 0x000fe200078e00ff */
[----:B------:R-:W-:Y:S02]  /*04b0*/  VIMNMX R11, R5, 0x8, PT ;  /* 0x00000008050b7848 */ /* 0x000fe40003fe0100 */
[----:B------:R-:W-:Y:S02]  /*04c0*/  IABS R6, R12 ;  /* 0x0000000c00067213 */ /* 0x000fe40000000000 */
[----:B------:R-:W-:-:S04]  /*04d0*/  IABS R9, R11 ;  /* 0x0000000b00097213 */ /* 0x000fc80000000000 */
[----:B------:R-:W1:Y:S08]  /*04e0*/  I2F.RP R0, R9 ;  /* 0x0000000900007306 */ /* 0x000e700000209400 */
[----:B-1----:R-:W1:Y:S02]  /*04f0*/  MUFU.RCP R0, R0 ;  /* 0x0000000000007308 */ /* 0x002e640000001000 */
[----:B-1----:R-:W-:Y:S01]  /*0500*/  VIADD R5, R0, 0xffffffe ;  /* 0x0ffffffe00057836 */ /* 0x002fe20000000000 */
[----:B------:R-:W-:-:S05]  /*0510*/  IABS R0, R11 ;  /* 0x0000000b00007213 */ /* 0x000fca0000000000 */
[----:B------:R-:W1:Y:S01]  /*0520*/  F2I.FTZ.U32.TRUNC.NTZ R5, R5 ;  /* 0x0000000500057305 */ /* 0x000e62000021f000 */
[----:B------:R-:W-:Y:S02]  /*0530*/  IMAD.MOV R0, RZ, RZ, -R0 ;  /* 0x000000ffff007224 */ /* 0x000fe400078e0a00 */
[----:B-1----:R-:W-:-:S04]  /*0540*/  IMAD.MOV R8, RZ, RZ, -R5 ;  /* 0x000000ffff087224 */ /* 0x002fc800078e0a05 */
[----:B------:R-:W-:Y:S02]  /*0550*/  IMAD R7, R8, R9, RZ ;  /* 0x0000000908077224 */ /* 0x000fe400078e02ff */
[----:B------:R-:W1:Y:S02]  /*0560*/  I2F.RP R8, R18 ;  /* 0x0000001200087306 */ /* 0x000e640000209400 */
[----:B------:R-:W-:-:S04]  /*0570*/  IMAD.HI.U32 R4, R5, R7, R4 ;  /* 0x0000000705047227 */ /* 0x000fc800078e0004 */
[----:B------:R-:W-:Y:S02]  /*0580*/  IMAD.MOV.U32 R7, RZ, RZ, R6 ;  /* 0x000000ffff077224 */ /* 0x000fe400078e0006 */
[----:B------:R-:W2:Y:S02]  /*0590*/  I2F.RP R5, R17 ;  /* 0x0000001100057306 */ /* 0x000ea40000209400 */
[----:B------:R-:W-:-:S04]  /*05a0*/  IMAD.HI.U32 R4, R4, R7, RZ ;  /* 0x0000000704047227 */ /* 0x000fc800078e00ff */
[----:B------:R-:W-:Y:S02]  /*05b0*/  IMAD R0, R4, R0, R7 ;  /* 0x0000000004007224 */ /* 0x000fe400078e0207 */
[----:B-1----:R-:W1:Y:S03]  /*05c0*/  MUFU.RCP R8, R8 ;  /* 0x0000000800087308 */ /* 0x002e660000001000 */
[----:B------:R-:W-:-:S05]  /*05d0*/  ISETP.GT.U32.AND P1, PT, R9, R0, PT ;  /* 0x000000000900720c */ /* 0x000fca0003f24070 */
[----:B--2---:R-:W2:Y:S08]  /*05e0*/  MUFU.RCP R5, R5 ;  /* 0x0000000500057308 */ /* 0x004eb00000001000 */
[----:B------:R-:W-:Y:S02]  /*05f0*/  @!P1 IMAD.IADD R0, R0, 0x1, -R9 ;  /* 0x0000000100009824 */ /* 0x000fe400078e0a09 */
[----:B------:R-:W-:Y:S01]  /*0600*/  @!P1 VIADD R4, R4, 0x1 ;  /* 0x0000000104049836 */ /* 0x000fe20000000000 */
[----:B------:R-:W-:Y:S01]  /*0610*/  ISETP.NE.AND P1, PT, R11, RZ, PT ;  /* 0x000000ff0b00720c */ /* 0x000fe20003f25270 */
[----:B-1----:R-:W-:Y:S01]  /*0620*/  VIADD R6, R8, 0xffffffe ;  /* 0x0ffffffe08067836 */ /* 0x002fe20000000000 */
[----:B------:R-:W-:-:S02]  /*0630*/  ISETP.GE.U32.AND P0, PT, R0, R9, PT ;  /* 0x000000090000720c */ /* 0x000fc40003f06070 */
[----:B------:R-:W-:Y:S01]  /*0640*/  LOP3.LUT R0, R12, R11, RZ, 0x3c, !PT ;  /* 0x0000000b0c007212 */ /* 0x000fe200078e3cff */
[----:B------:R1:W3:Y:S01]  /*0650*/  F2I.FTZ.U32.TRUNC.NTZ R7, R6 ;  /* 0x0000000600077305 */ /* 0x0002e2000021f000 */
[----:B------:R-:W-:Y:S02]  /*0660*/  SHF.R.U32.HI R9, RZ, 0x1, R75 ;  /* 0x00000001ff097819 */ /* 0x000fe4000001164b */
[----:B------:R-:W-:Y:S01]  /*0670*/  ISETP.GE.AND P2, PT, R0, RZ, PT ;  /* 0x000000ff0000720c */ /* 0x000fe20003f46270 */
[----:B--2---:R-:W-:-:S04]  /*0680*/  VIADD R0, R5, 0xffffffe ;  /* 0x0ffffffe05007836 */ /* 0x004fc80000000000 */
[----:B------:R2:W4:Y:S02]  /*0690*/  F2I.FTZ.U32.TRUNC.NTZ R5, R0 ;  /* 0x0000000000057305 */ /* 0x000524000021f000 */
[----:B------:R-:W-:Y:S01]  /*06a0*/  @P0 VIADD R4, R4, 0x1 ;  /* 0x0000000104040836 */ /* 0x000fe20000000000 */
[----:B------:R-:W-:-:S03]  /*06b0*/  ISETP.GE.AND P0, PT, R55, UR14, PT ;  /* 0x0000000e37007c0c */ /* 0x000fc6000bf06270 */
[----:B------:R-:W-:Y:S01]  /*06c0*/  IMAD.MOV.U32 R54, RZ, RZ, R4 ;  /* 0x000000ffff367224 */ /* 0x000fe200078e0004 */
[----:B-1----:R-:W-:Y:S01]  /*06d0*/  SEL R6, RZ, UR8, P0 ;  /* 0x00000008ff067c07 */ /* 0x002fe20008000000 */
[C---:B------:R-:W-:Y:S02]  /*06e0*/  IMAD.SHL.U32 R4, R75.reuse, 0x4, RZ ;  /* 0x000000044b047824 */ /* 0x040fe400078e00ff */
[----:B------:R-:W-:Y:S01]  /*06f0*/  @!P2 IMAD.MOV R54, RZ, RZ, -R54 ;  /* 0x000000ffff36a224 */ /* 0x000fe200078e0a36 */
[----:B------:R-:W-:Y:S01]  /*0700*/  @!P1 LOP3.LUT R54, RZ, R11, RZ, 0x33, !PT ;  /* 0x0000000bff369212 */ /* 0x000fe200078e33ff */
[----:B---3--:R-:W-:Y:S01]  /*0710*/  IMAD.MOV R13, RZ, RZ, -R7 ;  /* 0x000000ffff0d7224 */ /* 0x008fe200078e0a07 */
[----:B--2---:R-:W-:Y:S02]  /*0720*/  LOP3.LUT R0, R4, 0x1fc, RZ, 0xc0, !PT ;  /* 0x000001fc04007812 */ /* 0x004fe400078ec0ff */
[----:B------:R-:W-:Y:S01]  /*0730*/  ISETP.NE.U32.AND P6, PT, R6, RZ, PT ;  /* 0x000000ff0600720c */ /* 0x000fe20003fc5070 */
[----:B------:R-:W-:Y:S01]  /*0740*/  IMAD.MOV R4, RZ, RZ, -R54 ;  /* 0x000000ffff047224 */ /* 0x000fe200078e0a36 */
[----:B------:R-:W-:Y:S01]  /*0750*/  LOP3.LUT R0, R0, 0x30, R9, 0x78, !PT ;  /* 0x0000003000007812 */ /* 0x000fe200078e7809 */
[----:B------:R-:W-:Y:S01]  /*0760*/  IMAD.SHL.U32 R54, R54, 0x40, RZ ;  /* 0x0000004036367824 */ /* 0x000fe200078e00ff */
[----:B------:R-:W-:Y:S01]  /*0770*/  LEA.HI R9, R75, UR5, RZ, 0x1b ;  /* 0x000000054b097c11 */ /* 0x000fe2000f8fd8ff */
[----:B------:R-:W-:Y:S01]  /*0780*/  IMAD R4, R11, R4, R12 ;  /* 0x000000040b047224 */ /* 0x000fe200078e020c */
[----:B------:R-:W-:Y:S01]  /*0790*/  ULOP3.LUT UR5, UR5, 0x40, URZ, 0xc0, !UPT ;  /* 0x0000004005057892 */ /* 0x000fe2000f8ec03f */
[----:B------:R-:W-:Y:S01]  /*07a0*/  IMAD R11, R13, R18, RZ ;  /* 0x000000120d0b7224 */ /* 0x000fe200078e02ff */
[----:B------:R-:W-:Y:S01]  /*07b0*/  LOP3.LUT R9, R54, 0x23, R9, 0xf8, !PT ;  /* 0x0000002336097812 */ /* 0x000fe200078ef809 */
[----:B------:R-:W-:-:S02]  /*07c0*/  IMAD.MOV.U32 R6, RZ, RZ, RZ ;  /* 0x000000ffff067224 */ /* 0x000fc400078e00ff */
[----:B----4-:R-:W-:Y:S01]  /*07d0*/  IMAD.MOV R8, RZ, RZ, -R5 ;  /* 0x000000ffff087224 */ /* 0x010fe200078e0a05 */
[----:B------:R-:W-:Y:S01]  /*07e0*/  LOP3.LUT R20, R9, 0x4, RZ, 0xfc, !PT ;  /* 0x0000000409147812 */ /* 0x000fe200078efcff */
[----:B------:R-:W-:Y:S01]  /*07f0*/  IMAD.HI.U32 R6, R7, R11, R6 ;  /* 0x0000000b07067227 */ /* 0x000fe200078e0006 */
[C---:B------:R-:W-:Y:S02]  /*0800*/  LOP3.LUT R23, R9.reuse, 0xc, RZ, 0xfc, !PT ;  /* 0x0000000c09177812 */ /* 0x040fe400078efcff */
[----:B------:R-:W-:Y:S01]  /*0810*/  IABS R11, R20 ;  /* 0x00000014000b7213 */ /* 0x000fe20000000000 */
[----:B------:R-:W-:Y:S01]  /*0820*/  IMAD.IADD R10, R10, 0x1, R4 ;  /* 0x000000010a0a7824 */ /* 0x000fe200078e0204 */
[----:B------:R-:W-:Y:S01]  /*0830*/  IABS R15, R23 ;  /* 0x00000017000f7213 */ /* 0x000fe20000000000 */
[----:B------:R-:W-:Y:S01]  /*0840*/  IMAD R7, R8, R17, RZ ;  /* 0x0000001108077224 */ /* 0x000fe200078e02ff */
[C---:B------:R-:W-:Y:S01]  /*0850*/  LOP3.LUT R22, R9.reuse, 0x8, RZ, 0xfc, !PT ;  /* 0x0000000809167812 */ /* 0x040fe200078efcff */
[----:B------:R-:W-:Y:S01]  /*0860*/  IMAD.MOV.U32 R4, RZ, RZ, RZ ;  /* 0x000000ffff047224 */ /* 0x000fe200078e00ff */
[----:B------:R-:W-:Y:S01]  /*0870*/  LOP3.LUT R24, R9, 0x10, RZ, 0xfc, !PT ;  /* 0x0000001009187812 */ /* 0x000fe200078efcff */
[----:B------:R-:W-:Y:S01]  /*0880*/  IMAD.HI.U32 R8, R6, R15, RZ ;  /* 0x0000000f06087227 */ /* 0x000fe200078e00ff */
[----:B------:R-:W-:-:S02]  /*0890*/  IABS R13, R22 ;  /* 0x00000016000d7213 */ /* 0x000fc40000000000 */
[----:B------:R-:W-:Y:S01]  /*08a0*/  IABS R19, R24 ;  /* 0x0000001800137213 */ /* 0x000fe20000000000 */
[----:B------:R-:W-:Y:S01]  /*08b0*/  IMAD.HI.U32 R4, R5, R7, R4 ;  /* 0x0000000705047227 */ /* 0x000fe200078e0004 */
[----:B------:R-:W-:Y:S02]  /*08c0*/  R2UR UR4, R10 ;  /* 0x000000000a0472ca */ /* 0x000fe400000e0000 */
[C---:B------:R-:W-:Y:S01]  /*08d0*/  LOP3.LUT R25, R9.reuse, 0x14, RZ, 0xfc, !PT ;  /* 0x0000001409197812 */ /* 0x040fe200078efcff */
[----:B------:R-:W-:Y:S01]  /*08e0*/  IMAD.HI.U32 R5, R6, R11, RZ ;  /* 0x0000000b06057227 */ /* 0x000fe200078e00ff */
[C---:B------:R-:W-:Y:S02]  /*08f0*/  LOP3.LUT R26, R9.reuse, 0x18, RZ, 0xfc, !PT ;  /* 0x00000018091a7812 */ /* 0x040fe400078efcff */
[----:B------:R-:W-:Y:S01]  /*0900*/  IABS R21, R25 ;  /* 0x0000001900157213 */ /* 0x000fe20000000000 */
[----:B------:R-:W-:Y:S01]  /*0910*/  IMAD.MOV R5, RZ, RZ, -R5 ;  /* 0x000000ffff057224 */ /* 0x000fe200078e0a05 */
[----:B------:R-:W-:Y:S01]  /*0920*/  LOP3.LUT R27, R9, 0x1c, RZ, 0xfc, !PT ;  /* 0x0000001c091b7812 */ /* 0x000fe200078efcff */
[----:B------:R-:W-:-:S02]  /*0930*/  IMAD.MOV R12, RZ, RZ, -R8 ;  /* 0x000000ffff0c7224 */ /* 0x000fc400078e0a08 */
[----:B------:R-:W-:Y:S02]  /*0940*/  IMAD R8, R18, R5, R11 ;  /* 0x0000000512087224 */ /* 0x000fe400078e020b */
[----:B------:R-:W-:Y:S01]  /*0950*/  IMAD.HI.U32 R7, R6, R13, RZ ;  /* 0x0000000d06077227 */ /* 0x000fe200078e00ff */
[----:B------:R-:W-:Y:S02]  /*0960*/  ULEA UR4, UR4, UR5, 0x7 ;  /* 0x0000000504047291 */ /* 0x000fe4000f8e383f */
[----:B------:R-:W-:Y:S01]  /*0970*/  ISETP.GT.U32.AND P1, PT, R18, R8, PT ;  /* 0x000000081200720c */ /* 0x000fe20003f24070 */
[----:B------:R-:W-:-:S04]  /*0980*/  IMAD.HI.U32 R10, R6, R19, RZ ;  /* 0x00000013060a7227 */ /* 0x000fc800078e00ff */
[----:B------:R-:W-:Y:S02]  /*0990*/  IMAD.MOV R7, RZ, RZ, -R7 ;  /* 0x000000ffff077224 */ /* 0x000fe400078e0a07 */
[----:B------:R-:W-:Y:S02]  /*09a0*/  IMAD.MOV R14, RZ, RZ, -R10 ;  /* 0x000000ffff0e7224 */ /* 0x000fe400078e0a0a */
[C---:B------:R-:W-:Y:S02]  /*09b0*/  IMAD R10, R18.reuse, R7, R13 ;  /* 0x00000007120a7224 */ /* 0x040fe400078e020d */
[C---:B------:R-:W-:Y:S01]  /*09c0*/  IMAD R11, R18.reuse, R12, R15 ;  /* 0x0000000c120b7224 */ /* 0x040fe200078e020f */
[----:B------:R-:W-:Y:S01]  /*09d0*/  IABS R15, R9 ;  /* 0x00000009000f7213 */ /* 0x000fe20000000000 */
[C---:B------:R-:W-:Y:S01]  /*09e0*/  IMAD R12, R18.reuse, R14, R19 ;  /* 0x0000000e120c7224 */ /* 0x040fe200078e0213 */
[----:B------:R-:W-:Y:S01]  /*09f0*/  ISETP.GT.U32.AND P0, PT, R18, R10, PT ;  /* 0x0000000a1200720c */ /* 0x000fe20003f04070 */
[----:B------:R-:W-:Y:S01]  /*0a00*/  @!P1 IMAD.IADD R8, R8, 0x1, -R18 ;  /* 0x0000000108089824 */ /* 0x000fe200078e0a12 */
[----:B------:R-:W-:Y:S01]  /*0a10*/  IABS R19, R26 ;  /* 0x0000001a00137213 */ /* 0x000fe20000000000 */
[----:B------:R-:W-:Y:S01]  /*0a20*/  IMAD.HI.U32 R5, R6, R21, RZ ;  /* 0x0000001506057227 */ /* 0x000fe200078e00ff */
[----:B------:R-:W-:-:S02]  /*0a30*/  ISETP.GT.U32.AND P4, PT, R18, R11, PT ;  /* 0x0000000b1200720c */ /* 0x000fc40003f84070 */
[C---:B------:R-:W-:Y:S01]  /*0a40*/  ISETP.GT.U32.AND P2, PT, R18.reuse, R8, PT ;  /* 0x000000081200720c */ /* 0x040fe20003f44070 */
[----:B------:R-:W-:Y:S01]  /*0a50*/  IMAD.MOV R5, RZ, RZ, -R5 ;  /* 0x000000ffff057224 */ /* 0x000fe200078e0a05 */
[----:B------:R-:W-:Y:S01]  /*0a60*/  ISETP.GT.U32.AND P5, PT, R18, R12, PT ;  /* 0x0000000c1200720c */ /* 0x000fe20003fa4070 */
[----:B------:R-:W-:-:S04]  /*0a70*/  IMAD.HI.U32 R7, R6, R19, RZ ;  /* 0x0000001306077227 */ /* 0x000fc800078e00ff */
[----:B------:R-:W-:Y:S01]  /*0a80*/  IMAD R13, R18, R5, R21 ;  /* 0x00000005120d7224 */ /* 0x000fe200078e0215 */
[----:B------:R-:W-:Y:S01]  /*0a90*/  IABS R21, R27 ;  /* 0x0000001b00157213 */ /* 0x000fe20000000000 */
[----:B------:R-:W-:Y:S02]  /*0aa0*/  IMAD.MOV R14, RZ, RZ, -R7 ;  /* 0x000000ffff0e7224 */ /* 0x000fe400078e0a07 */
[----:B------:R-:W-:Y:S01]  /*0ab0*/  @!P0 IMAD.IADD R10, R10, 0x1, -R18 ;  /* 0x000000010a0a8824 */ /* 0x000fe200078e0a12 */
[C---:B------:R-:W-:Y:S01]  /*0ac0*/  ISETP.GT.U32.AND P3, PT, R18.reuse, R13, PT ;  /* 0x0000000d1200720c */ /* 0x040fe20003f64070 */
[----:B------:R-:W-:Y:S02]  /*0ad0*/  IMAD R14, R18, R14, R19 ;  /* 0x0000000e120e7224 */ /* 0x000fe400078e0213 */
[----:B------:R-:W-:Y:S01]  /*0ae0*/  IMAD.HI.U32 R5, R6, R15, RZ ;  /* 0x0000000f06057227 */ /* 0x000fe200078e00ff */
[----:B------:R-:W-:-:S03]  /*0af0*/  ISETP.GT.U32.AND P0, PT, R18, R10, PT ;  /* 0x0000000a1200720c */ /* 0x000fc60003f04070 */
[----:B------:R-:W-:Y:S01]  /*0b00*/  VIADD R57, R56, UR4 ;  /* 0x0000000438397c36 */ /* 0x000fe20008000000 */
[----:B------:R-:W-:Y:S01]  /*0b10*/  ULDC UR4, c[0x0][0x240] ;  /* 0x0000900000047ab9 */ /* 0x000fe20000000800 */
[----:B------:R-:W-:-:S03]  /*0b20*/  IMAD.HI.U32 R6, R6, R21, RZ ;  /* 0x0000001506067227 */ /* 0x000fc600078e00ff */
[----:B------:R-:W-:Y:S01]  /*0b30*/  IABS R16, R57 ;  /* 0x0000003900107213 */ /* 0x000fe20000000000 */
[----:B------:R-:W-:Y:S01]  /*0b40*/  @!P2 IMAD.IADD R8, R8, 0x1, -R18 ;  /* 0x000000010808a824 */ /* 0x000fe200078e0a12 */
[C---:B------:R-:W-:Y:S01]  /*0b50*/  ISETP.GT.U32.AND P2, PT, R18.reuse, R14, PT ;  /* 0x0000000e1200720c */ /* 0x040fe20003f44070 */
[----:B------:R-:W-:Y:S02]  /*0b60*/  IMAD.MOV R5, RZ, RZ, -R5 ;  /* 0x000000ffff057224 */ /* 0x000fe400078e0a05 */
[----:B------:R-:W-:Y:S02]  /*0b70*/  IMAD.MOV R6, RZ, RZ, -R6 ;  /* 0x000000ffff067224 */ /* 0x000fe400078e0a06 */
[C---:B------:R-:W-:Y:S02]  /*0b80*/  IMAD R7, R18.reuse, R5, R15 ;  /* 0x0000000512077224 */ /* 0x040fe400078e020f */
[----:B------:R-:W-:Y:S02]  /*0b90*/  @!P4 IMAD.IADD R11, R11, 0x1, -R18 ;  /* 0x000000010b0bc824 */ /* 0x000fe400078e0a12 */
[C---:B------:R-:W-:Y:S01]  /*0ba0*/  IMAD R15, R18.reuse, R6, R21 ;  /* 0x00000006120f7224 */ /* 0x040fe200078e0215 */
[----:B------:R-:W-:Y:S01]  /*0bb0*/  ISETP.GT.U32.AND P1, PT, R18, R7, PT ;  /* 0x000000071200720c */ /* 0x000fe20003f24070 */
[----:B------:R-:W-:-:S04]  /*0bc0*/  IMAD.HI.U32 R4, R4, R16, RZ ;  /* 0x0000001004047227 */ /* 0x000fc800078e00ff */
[--C-:B------:R-:W-:Y:S01]  /*0bd0*/  @!P5 IMAD.IADD R12, R12, 0x1, -R18.reuse ;  /* 0x000000010c0cd824 */ /* 0x100fe200078e0a12 */
[----:B------:R-:W-:Y:S01]  /*0be0*/  ISETP.GT.U32.AND P5, PT, R18, R11, PT ;  /* 0x0000000b1200720c */ /* 0x000fe20003fa4070 */
[----:B------:R-:W-:Y:S01]  /*0bf0*/  @!P0 IMAD.IADD R10, R10, 0x1, -R18 ;  /* 0x000000010a0a8824 */ /* 0x000fe200078e0a12 */
[C---:B------:R-:W-:Y:S01]  /*0c00*/  ISETP.GT.U32.AND P0, PT, R18.reuse, R15, PT ;  /* 0x0000000f1200720c */ /* 0x040fe20003f04070 */
[----:B------:R-:W-:Y:S01]  /*0c10*/  IMAD.MOV R6, RZ, RZ, -R4 ;  /* 0x000000ffff067224 */ /* 0x000fe200078e0a04 */
[----:B------:R-:W-:Y:S01]  /*0c20*/  ISETP.GT.U32.AND P4, PT, R18, R12, PT ;  /* 0x0000000c1200720c */ /* 0x000fe20003f84070 */
[----:B------:R-:W1:Y:S01]  /*0c30*/  LDC.64 R4, c[0x0][0x238] ;  /* 0x00008e00ff047b82 */ /* 0x000e620000000a00 */
[----:B------:R-:W-:Y:S01]  /*0c40*/  @!P2 IMAD.IADD R14, R14, 0x1, -R18 ;  /* 0x000000010e0ea824 */ /* 0x000fe200078e0a12 */
[----:B------:R-:W-:Y:S01]  /*0c50*/  ISETP.GE.AND P2, PT, R22, RZ, PT ;  /* 0x000000ff1600720c */ /* 0x000fe20003f46270 */
[----:B------:R-:W-:Y:S02]  /*0c60*/  IMAD R6, R17, R6, R16 ;  /* 0x0000000611067224 */ /* 0x000fe400078e0210 */
[----:B------:R-:W-:-:S02]  /*0c70*/  @!P1 IMAD.IADD R7, R7, 0x1, -R18 ;  /* 0x0000000107079824 */ /* 0x000fc400078e0a12 */
[--C-:B------:R-:W-:Y:S02]  /*0c80*/  @!P3 IMAD.IADD R13, R13, 0x1, -R18.reuse ;  /* 0x000000010d0db824 */ /* 0x100fe400078e0a12 */
[--C-:B------:R-:W-:Y:S01]  /*0c90*/  @!P5 IMAD.IADD R11, R11, 0x1, -R18.reuse ;  /* 0x000000010b0bd824 */ /* 0x100fe200078e0a12 */
[----:B------:R-:W-:Y:S01]  /*0ca0*/  ISETP.GT.U32.AND P5, PT, R17, R6, PT ;  /* 0x000000061100720c */ /* 0x000fe20003fa4070 */
[--C-:B------:R-:W-:Y:S01]  /*0cb0*/  @!P0 IMAD.IADD R15, R15, 0x1, -R18.reuse ;  /* 0x000000010f0f8824 */ /* 0x100fe200078e0a12 */
[----:B------:R-:W-:Y:S01]  /*0cc0*/  ISETP.GE.AND P0, PT, R23, RZ, PT ;  /* 0x000000ff1700720c */ /* 0x000fe20003f06270 */
[----:B------:R-:W-:Y:S01]  /*0cd0*/  @!P4 IMAD.IADD R12, R12, 0x1, -R18 ;  /* 0x000000010c0cc824 */ /* 0x000fe200078e0a12 */
[C---:B------:R-:W-:Y:S01]  /*0ce0*/  ISETP.GT.U32.AND P1, PT, R18.reuse, R7, PT ;  /* 0x000000071200720c */ /* 0x040fe20003f24070 */
[----:B------:R-:W-:Y:S01]  /*0cf0*/  @!P2 IMAD.MOV R10, RZ, RZ, -R10 ;  /* 0x000000ffff0aa224 */ /* 0x000fe200078e0a0a */
[----:B------:R-:W-:Y:S02]  /*0d00*/  ISETP.GT.U32.AND P2, PT, R18, R15, PT ;  /* 0x0000000f1200720c */ /* 0x000fe40003f44070 */
[----:B------:R-:W-:-:S02]  /*0d10*/  ISETP.GE.AND P4, PT, R9, RZ, PT ;  /* 0x000000ff0900720c */ /* 0x000fc40003f86270 */
[----:B------:R-:W-:-:S03]  /*0d20*/  ISETP.GT.U32.AND P3, PT, R18, R13, PT ;  /* 0x0000000d1200720c */ /* 0x000fc60003f64070 */
[----:B------:R-:W-:Y:S01]  /*0d30*/  @!P5 IMAD.IADD R6, R6, 0x1, -R17 ;  /* 0x000000010606d824 */ /* 0x000fe200078e0a11 */
[----:B------:R-:W-:Y:S01]  /*0d40*/  ISETP.GE.AND P5, PT, R61, UR14, PT ;  /* 0x0000000e3d007c0c */ /* 0x000fe2000bfa6270 */
[----:B-1----:R-:W-:Y:S02]  /*0d50*/  IMAD R63, R55, R4, RZ ;  /* 0x00000004373f7224 */ /* 0x002fe400078e02ff */
[----:B------:R-:W-:Y:S01]  /*0d60*/  @!P0 IMAD.MOV R11, RZ, RZ, -R11 ;  /* 0x000000ffff0b8224 */ /* 0x000fe200078e0a0b */
[----:B------:R-:W-:Y:S01]  /*0d70*/  ISETP.GT.U32.AND P0, PT, R17, R6, PT ;  /* 0x000000061100720c */ /* 0x000fe20003f04070 */
[C---:B------:R-:W-:Y:S01]  /*0d80*/  IMAD R65, R4.reuse, 0x2, R63 ;  /* 0x0000000204417824 */ /* 0x040fe200078e023f */
[----:B------:R-:W-:Y:S01]  /*0d90*/  SEL R16, RZ, UR8, P5 ;  /* 0x00000008ff107c07 */ /* 0x000fe2000a800000 */
[--C-:B------:R-:W-:Y:S01]  /*0da0*/  @!P2 IMAD.IADD R15, R15, 0x1, -R18.reuse ;  /* 0x000000010f0fa824 */ /* 0x100fe200078e0a12 */
[----:B------:R-:W-:Y:S01]  /*0db0*/  ISETP.GE.AND P2, PT, R27, RZ, PT ;  /* 0x000000ff1b00720c */ /* 0x000fe20003f46270 */
[----:B------:R-:W-:Y:S01]  /*0dc0*/  IMAD R67, R4, 0x2, R65 ;  /* 0x0000000204437824 */ /* 0x000fe200078e0241 */
[----:B------:R-:W-:Y:S01]  /*0dd0*/  ISETP.GT.U32.AND P5, PT, R18, R14, PT ;  /* 0x0000000e1200720c */ /* 0x000fe20003fa4070 */
[----:B------:R-:W-:Y:S01]  /*0de0*/  @!P1 IMAD.IADD R7, R7, 0x1, -R18 ;  /* 0x0000000107079824 */ /* 0x000fe200078e0a12 */
[----:B------:R-:W-:Y:S01]  /*0df0*/  ISETP.GE.AND P1, PT, R59, UR14, PT ;  /* 0x0000000e3b007c0c */ /* 0x000fe2000bf26270 */
[----:B------:R-:W-:-:S02]  /*0e00*/  IMAD R69, R4, 0x2, R67 ;  /* 0x0000000204457824 */ /* 0x000fc400078e0243 */
[----:B------:R-:W-:Y:S01]  /*0e10*/  @!P4 IMAD.MOV R7, RZ, RZ, -R7 ;  /* 0x000000ffff07c224 */ /* 0x000fe200078e0a07 */
[----:B------:R-:W-:Y:S01]  /*0e20*/  ISETP.GE.AND P4, PT, R26, RZ, PT ;  /* 0x000000ff1a00720c */ /* 0x000fe20003f86270 */
[----:B------:R-:W-:Y:S01]  /*0e30*/  IMAD R71, R4, 0x2, R69 ;  /* 0x0000000204477824 */ /* 0x000fe200078e0245 */
[----:B------:R-:W-:Y:S01]  /*0e40*/  SEL R9, RZ, UR8, P1 ;  /* 0x00000008ff097c07 */ /* 0x000fe20008800000 */
[----:B------:R-:W-:Y:S01]  /*0e50*/  @!P0 IMAD.IADD R6, R6, 0x1, -R17 ;  /* 0x0000000106068824 */ /* 0x000fe200078e0a11 */
[----:B------:R-:W-:Y:S01]  /*0e60*/  ISETP.GE.AND P1, PT, R24, RZ, PT ;  /* 0x000000ff1800720c */ /* 0x000fe20003f26270 */
[----:B------:R-:W-:Y:S01]  /*0e70*/  @!P2 IMAD.MOV R15, RZ, RZ, -R15 ;  /* 0x000000ffff0fa224 */ /* 0x000fe200078e0a0f */
[----:B------:R-:W-:Y:S01]  /*0e80*/  ISETP.GE.AND P0, PT, R57, RZ, PT ;  /* 0x000000ff3900720c */ /* 0x000fe20003f06270 */
[----:B------:R-:W-:Y:S01]  /*0e90*/  IMAD R107, R4, 0x2, R71 ;  /* 0x00000002046b7824 */ /* 0x000fe200078e0247 */
[----:B------:R-:W-:Y:S01]  /*0ea0*/  ISETP.NE.AND P2, PT, R2, RZ, PT ;  /* 0x000000ff0200720c */ /* 0x000fe20003f45270 */
[----:B------:R-:W-:Y:S01]  /*0eb0*/  @!P5 IMAD.IADD R14, R14, 0x1, -R18 ;  /* 0x000000010e0ed824 */ /* 0x000fe200078e0a12 */
[----:B------:R-:W-:Y:S01]  /*0ec0*/  ISETP.GE.AND P5, PT, R25, RZ, PT ;  /* 0x000000ff1900720c */ /* 0x000fe20003fa6270 */
[----:B------:R-:W-:-:S02]  /*0ed0*/  IMAD R109, R4, 0x2, R107 ;  /* 0x00000002046d7824 */ /* 0x000fc400078e026b */
[----:B------:R-:W-:Y:S01]  /*0ee0*/  @!P3 IMAD.IADD R13, R13, 0x1, -R18 ;  /* 0x000000010d0db824 */ /* 0x000fe200078e0a12 */
[----:B------:R-:W-:Y:S01]  /*0ef0*/  ISETP.GE.AND P3, PT, R20, RZ, PT ;  /* 0x000000ff1400720c */ /* 0x000fe20003f66270 */
[----:B------:R-:W-:Y:S02]  /*0f00*/  IMAD R105, R4, 0x4, R109 ;  /* 0x0000000404697824 */ /* 0x000fe400078e026d */
[----:B------:R-:W-:Y:S01]  /*0f10*/  IMAD.MOV.U32 R102, RZ, RZ, R6 ;  /* 0x000000ffff667224 */ /* 0x000fe200078e0006 */
[----:B------:R-:W-:Y:S01]  /*0f20*/  LOP3.LUT R6, RZ, R3, RZ, 0x33, !PT ;  /* 0x00000003ff067212 */ /* 0x000fe200078e33ff */
[----:B------:R-:W-:Y:S01]  /*0f30*/  @!P4 IMAD.MOV R14, RZ, RZ, -R14 ;  /* 0x000000ffff0ec224 */ /* 0x000fe200078e0a0e */
[----:B------:R-:W-:Y:S01]  /*0f40*/  ISETP.GE.AND P4, PT, R104, UR14, PT ;  /* 0x0000000e68007c0c */ /* 0x000fe2000bf86270 */
[----:B------:R-:W-:Y:S01]  /*0f50*/  @!P1 IMAD.MOV R12, RZ, RZ, -R12 ;  /* 0x000000ffff0c9224 */ /* 0x000fe200078e0a0c */
[----:B------:R-:W-:Y:S01]  /*0f60*/  ISETP.NE.U32.AND P1, PT, R9, RZ, PT ;  /* 0x000000ff0900720c */ /* 0x000fe20003f25070 */
[C---:B------:R-:W-:Y:S01]  /*0f70*/  IMAD R103, R4.reuse, 0x2, R105 ;  /* 0x0000000204677824 */ /* 0x040fe200078e0269 */
[----:B------:R-:W-:Y:S01]  /*0f80*/  SEL R9, RZ, UR8, P4 ;  /* 0x00000008ff097c07 */ /* 0x000fe2000a000000 */
[----:B------:R-:W-:Y:S01]  /*0f90*/  @!P0 IMAD.MOV R102, RZ, RZ, -R102 ;  /* 0x000000ffff668224 */ /* 0x000fe200078e0a66 */
[----:B------:R-:W-:Y:S01]  /*0fa0*/  @!P2 LOP3.LUT R102, RZ, R2, RZ, 0x33, !PT ;  /* 0x00000002ff66a212 */ /* 0x000fe200078e33ff */
[----:B------:R-:W-:Y:S01]  /*0fb0*/  IMAD R101, R4, 0x2, R103 ;  /* 0x0000000204657824 */ /* 0x000fe200078e0267 */
[----:B------:R-:W-:Y:S01]  /*0fc0*/  ISETP.NE.AND P4, PT, R3, RZ, PT ;  /* 0x000000ff0300720c */ /* 0x000fe20003f85270 */
[----:B------:R-:W-:Y:S01]  /*0fd0*/  @!P5 IMAD.MOV R13, RZ, RZ, -R13 ;  /* 0x000000ffff0dd224 */ /* 0x000fe200078e0a0d */
[----:B------:R-:W-:Y:S01]  /*0fe0*/  ISETP.GE.AND P5, PT, R58, UR14, PT ;  /* 0x0000000e3a007c0c */ /* 0x000fe2000bfa6270 */
[----:B------:R-:W-:Y:S01]  /*0ff0*/  IMAD R102, R102, UR15, RZ ;  /* 0x0000000f66667c24 */ /* 0x000fe2000f8e02ff */
[----:B------:R-:W-:Y:S01]  /*1000*/  SEL R96, R6, R7, !P4 ;  /* 0x0000000706607207 */ /* 0x000fe20006000000 */
[----:B------:R-:W-:Y:S01]  /*1010*/  @!P3 IMAD.MOV R8, RZ, RZ, -R8 ;  /* 0x000000ffff08b224 */ /* 0x000fe200078e0a08 */
[----:B------:R-:W-:Y:S01]  /*1020*/  ISETP.NE.U32.AND P3, PT, R16, RZ, PT ;  /* 0x000000ff1000720c */ /* 0x000fe20003f65070 */
[----:B------:R-:W-:Y:S01]  /*1030*/  IMAD R7, R4, 0x2, R101 ;  /* 0x0000000204077824 */ /* 0x000fe200078e0265 */
[----:B------:R-:W-:Y:S01]  /*1040*/  SEL R16, RZ, UR8, P5 ;  /* 0x00000008ff107c07 */ /* 0x000fe2000a800000 */
[----:B------:R-:W-:Y:S01]  /*1050*/  IMAD.SHL.U32 R100, R102, 0x4, RZ ;  /* 0x0000000466647824 */ /* 0x000fe200078e00ff */
[----:B------:R-:W-:Y:S01]  /*1060*/  ISETP.NE.U32.AND P5, PT, R9, RZ, PT ;  /* 0x000000ff0900720c */ /* 0x000fe20003fa5070 */
[----:B------:R-:W-:Y:S01]  /*1070*/  IMAD R9, R4, 0x2, R7 ;  /* 0x0000000204097824 */ /* 0x000fe200078e0207 */
[----:B------:R-:W-:Y:S01]  /*1080*/  SEL R93, R6, R11, !P4 ;  /* 0x0000000b065d7207 */ /* 0x000fe20006000000 */
[----:B------:R-:W-:Y:S01]  /*1090*/  IMAD.SHL.U32 R62, R107, 0x4, RZ ;  /* 0x000000046b3e7824 */ /* 0x000fe200078e00ff */
[----:B------:R-:W-:Y:S01]  /*10a0*/  IADD3 R32, P2, R100, UR10, RZ ;  /* 0x0000000a64207c10 */ /* 0x000fe2000ff5e0ff */
[----:B------:R-:W-:Y:S01]  /*10b0*/  IMAD R11, R4, 0x2, R9 ;  /* 0x00000002040b7824 */ /* 0x000fe200078e0209 */
[C---:B------:R-:W-:Y:S01]  /*10c0*/  SEL R95, R6.reuse, R8, !P4 ;  /* 0x00000008065f7207 */ /* 0x040fe20006000000 */
[----:B------:R-:W-:Y:S01]  /*10d0*/  IMAD R99, R59, R4, RZ ;  /* 0x000000043b637224 */ /* 0x000fe200078e02ff */
[----:B------:R-:W-:Y:S01]  /*10e0*/  SEL R91, R6, R13, !P4 ;  /* 0x0000000d065b7207 */ /* 0x000fe20006000000 */
[----:B------:R-:W-:Y:S01]  /*10f0*/  IMAD R13, R4, 0x2, R11 ;  /* 0x00000002040d7824 */ /* 0x000fe200078e020b */
[----:B------:R-:W-:Y:S01]  /*1100*/  LEA.HI.X.SX32 R74, R102, UR11, 0x2, P2 ;  /* 0x0000000b664a7c11 */ /* 0x000fe200090f16ff */
[----:B------:R-:W-:Y:S01]  /*1110*/  IMAD.SHL.U32 R60, R99, 0x4, RZ ;  /* 0x00000004633c7824 */ /* 0x000fe200078e00ff */
[----:B------:R-:W-:Y:S01]  /*1120*/  LEA R8, P2, R9, R32, 0x2 ;  /* 0x0000002009087211 */ /* 0x000fe200078410ff */
[----:B------:R-:W-:Y:S01]  /*1130*/  IMAD.SHL.U32 R68, R105, 0x4, RZ ;  /* 0x0000000469447824 */ /* 0x000fe200078e00ff */
[----:B------:R-:W-:Y:S01]  /*1140*/  SEL R92, R6, R12, !P4 ;  /* 0x0000000c065c7207 */ /* 0x000fe20006000000 */
[----:B------:R-:W-:Y:S01]  /*1150*/  IMAD.SHL.U32 R64, R109, 0x4, RZ ;  /* 0x000000046d407824 */ /* 0x000fe200078e00ff */
[----:B------:R-:W-:Y:S01]  /*1160*/  LEA.HI.X.SX32 R9, R9, R74, 0x2, P2 ;  /* 0x0000004a09097211 */ /* 0x000fe200010f16ff */
[----:B------:R-:W-:Y:S01]  /*1170*/  IMAD.SHL.U32 R70, R103, 0x4, RZ ;  /* 0x0000000467467824 */ /* 0x000fe200078e00ff */
[----:B------:R-:W-:Y:S01]  /*1180*/  LEA R12, P2, R13, R32, 0x2 ;  /* 0x000000200d0c7211 */ /* 0x000fe200078410ff */
[----:B------:R-:W-:Y:S01]  /*1190*/  IMAD R98, R58, R5, RZ ;  /* 0x000000053a627224 */ /* 0x000fe200078e02ff */
[C---:B------:R-:W-:Y:S01]  /*11a0*/  SEL R94, R6.reuse, R10, !P4 ;  /* 0x0000000a065e7207 */ /* 0x040fe20006000000 */
[----:B------:R-:W-:Y:S01]  /*11b0*/  IMAD.SHL.U32 R72, R101, 0x4, RZ ;  /* 0x0000000465487824 */ /* 0x000fe200078e00ff */
[----:B------:R-:W-:Y:S01]  /*11c0*/  SEL R90, R6, R14, !P4 ;  /* 0x0000000e065a7207 */ /* 0x000fe20006000000 */
[----:B------:R-:W-:Y:S01]  /*11d0*/  IMAD.SHL.U32 R66, R98, 0x4, RZ ;  /* 0x0000000462427824 */ /* 0x000fe200078e00ff */
[----:B------:R-:W-:Y:S01]  /*11e0*/  SEL R88, R6, R15, !P4 ;  /* 0x0000000f06587207 */ /* 0x000fe20006000000 */
[----:B------:R-:W-:Y:S01]  /*11f0*/  IMAD R96, R96, UR4, RZ ;  /* 0x0000000460607c24 */ /* 0x000fe2000f8e02ff */
[----:B------:R-:W-:Y:S01]  /*1200*/  LEA.HI.X.SX32 R13, R13, R74, 0x2, P2 ;  /* 0x0000004a0d0d7211 */ /* 0x000fe200010f16ff */
[----:B------:R-:W-:Y:S01]  /*1210*/  IMAD R95, R95, UR4, RZ ;  /* 0x000000045f5f7c24 */ /* 0x000fe2000f8e02ff */
[-C--:B------:R-:W-:Y:S01]  /*1220*/  LEA R6, P4, R7, R32.reuse, 0x2 ;  /* 0x0000002007067211 */ /* 0x080fe200078810ff */
[----:B------:R-:W-:Y:S01]  /*1230*/  IMAD R94, R94, UR4, RZ ;  /* 0x000000045e5e7c24 */ /* 0x000fe2000f8e02ff */
[----:B------:R-:W-:Y:S01]  /*1240*/  LEA R50, P2, R65, R32, 0x2 ;  /* 0x0000002041327211 */ /* 0x000fe200078410ff */
[----:B------:R-:W-:Y:S01]  /*1250*/  IMAD R93, R93, UR4, RZ ;  /* 0x000000045d5d7c24 */ /* 0x000fe2000f8e02ff */
[-C--:B------:R-:W-:Y:S01]  /*1260*/  LEA.HI.X.SX32 R7, R7, R74.reuse, 0x2, P4 ;  /* 0x0000004a07077211 */ /* 0x080fe200020f16ff */
[----:B------:R-:W-:Y:S01]  /*1270*/  IMAD R92, R92, UR4, RZ ;  /* 0x000000045c5c7c24 */ /* 0x000fe2000f8e02ff */
[----:B------:R-:W-:Y:S01]  /*1280*/  LEA.HI.X.SX32 R51, R65, R74, 0x2, P2 ;  /* 0x0000004a41337211 */ /* 0x000fe200010f16ff */
[----:B------:R-:W-:Y:S01]  /*1290*/  IMAD R91, R91, UR4, RZ ;  /* 0x000000045b5b7c24 */ /* 0x000fe2000f8e02ff */
[-C--:B------:R-:W-:Y:S01]  /*12a0*/  LEA R10, P4, R11, R32.reuse, 0x2 ;  /* 0x000000200b0a7211 */ /* 0x080fe200078810ff */
[----:B------:R-:W-:Y:S01]  /*12b0*/  IMAD R90, R90, UR4, RZ ;  /* 0x000000045a5a7c24 */ /* 0x000fe2000f8e02ff */
[----:B------:R-:W-:Y:S01]  /*12c0*/  LEA R46, P2, R69, R32, 0x2 ;  /* 0x00000020452e7211 */ /* 0x000fe200078410ff */
[----:B------:R-:W-:Y:S01]  /*12d0*/  IMAD R88, R88, UR4, RZ ;  /* 0x0000000458587c24 */ /* 0x000fe2000f8e02ff */
[----:B------:R-:W-:Y:S01]  /*12e0*/  LEA.HI.X.SX32 R11, R11, R74, 0x2, P4 ;  /* 0x0000004a0b0b7211 */ /* 0x000fe200020f16ff */
[----:B------:R-:W-:Y:S01]  /*12f0*/  IMAD R97, R61, R4, RZ ;  /* 0x000000043d617224 */ /* 0x000fe200078e02ff */
[----:B------:R-:W-:Y:S01]  /*1300*/  LEA.HI.X.SX32 R47, R69, R74, 0x2, P2 ;  /* 0x0000004a452f7211 */ /* 0x000fe200010f16ff */
[----:B------:R-:W-:Y:S01]  /*1310*/  UMOV UR4, 0x400 ;  /* 0x0000040000047882 */ /* 0x000fe20000000000 */
[-C--:B------:R-:W-:Y:S01]  /*1320*/  LEA R52, P4, R63, R32.reuse, 0x2 ;  /* 0x000000203f347211 */ /* 0x080fe200078810ff */
[----:B------:R-:W-:Y:S01]  /*1330*/  IMAD.SHL.U32 R73, R97, 0x4, RZ ;  /* 0x0000000461497824 */ /* 0x000fe200078e00ff */
[----:B------:R-:W-:Y:S01]  /*1340*/  IADD3 R42, P2, R62, R32, RZ ;  /* 0x000000203e2a7210 */ /* 0x000fe20007f5e0ff */
[----:B------:R-:W-:Y:S01]  /*1350*/  ULEA UR12, UR7, UR4, 0x18 ;  /* 0x00000004070c7291 */ /* 0x000fe2000f8ec03f */
[-C--:B------:R-:W-:Y:S01]  /*1360*/  LEA.HI.X.SX32 R53, R63, R74.reuse, 0x2, P4 ;  /* 0x0000004a3f357211 */ /* 0x080fe200020f16ff */
[----:B------:R-:W-:Y:S01]  /*1370*/  UIADD3 UR4, UR14, -0x20, URZ ;  /* 0xffffffe00e047890 */ /* 0x000fe2000fffe03f */
[----:B------:R-:W-:Y:S01]  /*1380*/  LEA.HI.X.SX32 R43, R107, R74, 0x2, P2 ;  /* 0x0000004a6b2b7211 */ /* 0x000fe200010f16ff */
[----:B------:R-:W-:Y:S01]  /*1390*/  IMAD.SHL.U32 R5, R5, 0x20, RZ ;  /* 0x0000002005057824 */ /* 0x000fe200078e00ff */
[----:B------:R-:W-:-:S02]  /*13a0*/  LEA R48, P4, R67, R32, 0x2 ;  /* 0x0000002043307211 */ /* 0x000fc400078810ff */
[----:B------:R-:W-:Y:S02]  /*13b0*/  IADD3 R38, P2, R60, R32, RZ ;  /* 0x000000203c267210 */ /* 0x000fe40007f5e0ff */
[-C--:B------:R-:W-:Y:S02]  /*13c0*/  LEA.HI.X.SX32 R49, R67, R74.reuse, 0x2, P4 ;  /* 0x0000004a43317211 */ /* 0x080fe400020f16ff */
[----:B------:R-:W-:Y:S02]  /*13d0*/  LEA.HI.X.SX32 R39, R99, R74, 0x2, P2 ;  /* 0x0000004a63277211 */ /* 0x000fe400010f16ff */
[CC--:B------:R-:W-:Y:S02]  /*13e0*/  LEA R44, P4, R71.reuse, R32.reuse, 0x2 ;  /* 0x00000020472c7211 */ /* 0x0c0fe400078810ff */
[----:B------:R-:W-:Y:S02]  /*13f0*/  IADD3 R36, P2, R68, R32, RZ ;  /* 0x0000002044247210 */ /* 0x000fe40007f5e0ff */
[----:B------:R-:W-:-:S02]  /*1400*/  LEA.HI.X.SX32 R45, R71, R74, 0x2, P4 ;  /* 0x0000004a472d7211 */ /* 0x000fc400020f16ff */
[----:B------:R-:W-:Y:S02]  /*1410*/  LEA.HI.X.SX32 R37, R105, R74, 0x2, P2 ;  /* 0x0000004a69257211 */ /* 0x000fe400010f16ff */
[-C--:B------:R-:W-:Y:S02]  /*1420*/  IADD3 R40, P4, R64, R32.reuse, RZ ;  /* 0x0000002040287210 */ /* 0x080fe40007f9e0ff */
[----:B------:R-:W-:Y:S02]  /*1430*/  IADD3 R34, P2, R70, R32, RZ ;  /* 0x0000002046227210 */ /* 0x000fe40007f5e0ff */
[-C--:B------:R-:W-:Y:S02]  /*1440*/  LEA.HI.X.SX32 R41, R109, R74.reuse, 0x2, P4 ;  /* 0x0000004a6d297211 */ /* 0x080fe400020f16ff */
[----:B------:R-:W-:Y:S02]  /*1450*/  LEA.HI.X.SX32 R35, R103, R74, 0x2, P2 ;  /* 0x0000004a67237211 */ /* 0x000fe400010f16ff */
[----:B------:R-:W-:-:S02]  /*1460*/  IADD3 R31, P4, R66, UR16, RZ ;  /* 0x00000010421f7c10 */ /* 0x000fc4000ff9e0ff */
[----:B------:R-:W-:Y:S02]  /*1470*/  IADD3 R14, P2, R72, R32, RZ ;  /* 0x00000020480e7210 */ /* 0x000fe40007f5e0ff */
[----:B------:R-:W-:Y:S02]  /*1480*/  ISETP.NE.U32.AND P0, PT, R16, RZ, PT ;  /* 0x000000ff1000720c */ /* 0x000fe40003f05070 */
[----:B------:R-:W-:Y:S02]  /*1490*/  LEA.HI.X.SX32 R33, R98, UR17, 0x2, P4 ;  /* 0x0000001162217c11 */ /* 0x000fe4000a0f16ff */
[----:B------:R-:W-:Y:S02]  /*14a0*/  LEA.HI.X.SX32 R15, R101, R74, 0x2, P2 ;  /* 0x0000004a650f7211 */ /* 0x000fe400010f16ff */
[-C--:B------:R-:W-:Y:S02]  /*14b0*/  LEA R16, P4, R96, R31.reuse, 0x2 ;  /* 0x0000001f60107211 */ /* 0x080fe400078810ff */
[----:B------:R-:W-:-:S02]  /*14c0*/  LEA R18, P2, R95, R31, 0x2 ;  /* 0x0000001f5f127211 */ /* 0x000fc400078410ff */
[-C--:B------:R-:W-:Y:S02]  /*14d0*/  LEA.HI.X.SX32 R17, R96, R33.reuse, 0x2, P4 ;  /* 0x0000002160117211 */ /* 0x080fe400020f16ff */
[----:B------:R-:W-:Y:S02]  /*14e0*/  LEA.HI.X.SX32 R19, R95, R33, 0x2, P2 ;  /* 0x000000215f137211 */ /* 0x000fe400010f16ff */
[CC--:B------:R-:W-:Y:S02]  /*14f0*/  LEA R20, P4, R94.reuse, R31.reuse, 0x2 ;  /* 0x0000001f5e147211 */ /* 0x0c0fe400078810ff */
[C---:B------:R-:W-:Y:S02]  /*1500*/  LEA R22, P2, R93.reuse, R31, 0x2 ;  /* 0x0000001f5d167211 */ /* 0x040fe400078410ff */
[-C--:B------:R-:W-:Y:S02]  /*1510*/  LEA.HI.X.SX32 R21, R94, R33.reuse, 0x2, P4 ;  /* 0x000000215e157211 */ /* 0x080fe400020f16ff */
[----:B------:R-:W-:-:S02]  /*1520*/  LEA.HI.X.SX32 R23, R93, R33, 0x2, P2 ;  /* 0x000000215d177211 */ /* 0x000fc400010f16ff */
[CC--:B------:R-:W-:Y:S02]  /*1530*/  LEA R24, P4, R92.reuse, R31.reuse, 0x2 ;  /* 0x0000001f5c187211 */ /* 0x0c0fe400078810ff */
[C---:B------:R-:W-:Y:S02]  /*1540*/  LEA R26, P2, R91.reuse, R31, 0x2 ;  /* 0x0000001f5b1a7211 */ /* 0x040fe400078410ff */
[-C--:B------:R-:W-:Y:S02]  /*1550*/  LEA.HI.X.SX32 R25, R92, R33.reuse, 0x2, P4 ;  /* 0x000000215c197211 */ /* 0x080fe400020f16ff */
[----:B------:R-:W-:Y:S02]  /*1560*/  LEA.HI.X.SX32 R27, R91, R33, 0x2, P2 ;  /* 0x000000215b1b7211 */ /* 0x000fe400010f16ff */
[-C--:B------:R-:W-:Y:S02]  /*1570*/  LEA R28, P4, R90, R31.reuse, 0x2 ;  /* 0x0000001f5a1c7211 */ /* 0x080fe400078810ff */
[----:B------:R-:W-:-:S02]  /*1580*/  LEA R30, P2, R88, R31, 0x2 ;  /* 0x0000001f581e7211 */ /* 0x000fc400078410ff */
[-C--:B------:R-:W-:Y:S02]  /*1590*/  LEA.HI.X.SX32 R29, R90, R33.reuse, 0x2, P4 ;  /* 0x000000215a1d7211 */ /* 0x080fe400020f16ff */
[----:B------:R-:W-:Y:S02]  /*15a0*/  LEA.HI.X.SX32 R31, R88, R33, 0x2, P2 ;  /* 0x00000021581f7211 */ /* 0x000fe400010f16ff */
[----:B------:R-:W-:Y:S02]  /*15b0*/  ISETP.GE.AND P4, PT, R106, UR14, PT ;  /* 0x0000000e6a007c0c */ /* 0x000fe4000bf86270 */
[----:B------:R-:W-:Y:S02]  /*15c0*/  IADD3 R32, P2, R73, R32, RZ ;  /* 0x0000002049207210 */ /* 0x000fe40007f5e0ff */
[----:B------:R-:W-:Y:S02]  /*15d0*/  SEL R76, RZ, UR8, P4 ;  /* 0x00000008ff4c7c07 */ /* 0x000fe4000a000000 */
[----:B------:R-:W-:-:S02]  /*15e0*/  LEA.HI.X.SX32 R33, R97, R74, 0x2, P2 ;  /* 0x0000004a61217211 */ /* 0x000fc400010f16ff */
[----:B------:R-:W-:Y:S02]  /*15f0*/  ISETP.GE.AND P4, PT, R108, UR14, PT ;  /* 0x0000000e6c007c0c */ /* 0x000fe4000bf86270 */
[C---:B------:R-:W-:Y:S01]  /*1600*/  LOP3.LUT R74, R75.reuse, 0x40, RZ, 0xc0, !PT ;  /* 0x000000404b4a7812 */ /* 0x040fe200078ec0ff */
[----:B------:R-:W-:Y:S01]  /*1610*/  IMAD.SHL.U32 R75, R75, 0x10, RZ ;  /* 0x000000104b4b7824 */ /* 0x000fe200078e00ff */
[----:B------:R-:W-:Y:S02]  /*1620*/  ISETP.NE.U32.AND P2, PT, R76, RZ, PT ;  /* 0x000000ff4c00720c */ /* 0x000fe40003f45070 */
[----:B------:R-:W-:Y:S02]  /*1630*/  SEL R76, RZ, UR8, P4 ;  /* 0x00000008ff4c7c07 */ /* 0x000fe4000a000000 */
[----:B------:R-:W-:Y:S02]  /*1640*/  SHF.R.U32.HI R77, RZ, 0x4, R74 ;  /* 0x00000004ff4d7819 */ /* 0x000fe4000001164a */
[----:B------:R-:W-:-:S02]  /*1650*/  ISETP.NE.U32.AND P4, PT, R76, RZ, PT ;  /* 0x000000ff4c00720c */ /* 0x000fc40003f85070 */
[----:B------:R-:W-:Y:S01]  /*1660*/  LOP3.LUT R75, R75, 0x70, RZ, 0xc0, !PT ;  /* 0x000000704b4b7812 */ /* 0x000fe200078ec0ff */
[----:B------:R-:W-:Y:S01]  /*1670*/  IMAD R76, R56, 0x80, R77 ;  /* 0x00000080384c7824 */ /* 0x000fe200078e024d */
[----:B------:R-:W-:-:S03]  /*1680*/  LOP3.LUT R77, R55, 0x16, RZ, 0xfc, !PT ;  /* 0x00000016374d7812 */ /* 0x000fc600078efcff */
[----:B------:R-:W-:-:S04]  /*1690*/  IMAD.IADD R76, R75, 0x1, R76 ;  /* 0x000000014b4c7824 */ /* 0x000fc800078e024c */
[C---:B------:R-:W-:Y:S01]  /*16a0*/  VIADD R135, R76.reuse, UR12 ;  /* 0x0000000c4c877c36 */ /* 0x040fe20008000000 */
[----:B------:R-:W-:-:S04]  /*16b0*/  LOP3.LUT R116, R76, 0x10, RZ, 0x3c, !PT ;  /* 0x000000104c747812 */ /* 0x000fc800078e3cff */
[----:B------:R-:W-:Y:S01]  /*16c0*/  @!PT LDS RZ, [RZ] ;  /* 0x00000000fffff984 */ /* 0x000fe20000000800 */
[----:B------:R-:W-:Y:S01]  /*16d0*/  @!PT LDS RZ, [RZ] ;  /* 0x00000000fffff984 */ /* 0x000fe20000000800 */
[----:B------:R-:W-:Y:S01]  /*16e0*/  @!PT LDS RZ, [RZ] ;  /* 0x00000000fffff984 */ /* 0x000fe20000000800 */
[----:B------:R1:W-:Y:S01]  /*16f0*/  LDGSTS.E [R135], desc[UR18][R52.64], P6 ;  /* 0x0000000034877fae */ /* 0x0003e2000b121852 */
[----:B------:R-:W-:Y:S01]  /*1700*/  ISETP.GE.AND P6, PT, R110, UR14, PT ;  /* 0x0000000e6e007c0c */ /* 0x000fe2000bfc6270 */
[----:B------:R-:W-:Y:S02]  /*1710*/  VIADD R133, R116, UR12 ;  /* 0x0000000c74857c36 */ /* 0x000fe40008000000 */
[----:B------:R2:W-:Y:S01]  /*1720*/  LDGSTS.E [R135+0x8], desc[UR18][R50.64], P5 ;  /* 0x0000800032877fae */ /* 0x0005e2000a921852 */
[----:B------:R-:W-:Y:S02]  /*1730*/  ISETP.GE.AND P5, PT, R111, UR14, PT ;  /* 0x0000000e6f007c0c */ /* 0x000fe4000bfa6270 */
[----:B------:R-:W-:Y:S01]  /*1740*/  SEL R78, RZ, UR8, P6 ;  /* 0x00000008ff4e7c07 */ /* 0x000fe2000b000000 */
[----:B------:R3:W-:Y:S01]  /*1750*/  LDGSTS.E [R133], desc[UR18][R48.64], P2 ;  /* 0x0000000030857fae */ /* 0x0007e20009121852 */
[----:B------:R-:W-:Y:S02]  /*1760*/  ISETP.GE.AND P6, PT, R113, UR14, PT ;  /* 0x0000000e71007c0c */ /* 0x000fe4000bfc6270 */
[----:B------:R-:W-:Y:S01]  /*1770*/  SEL R80, RZ, UR8, P5 ;  /* 0x00000008ff507c07 */ /* 0x000fe2000a800000 */
[----:B------:R4:W-:Y:S01]  /*1780*/  LDGSTS.E [R133+0x8], desc[UR18][R46.64], P4 ;  /* 0x000080002e857fae */ /* 0x0009e2000a121852 */
[----:B------:R-:W-:-:S02]  /*1790*/  ISETP.GE.AND P2, PT, R112, UR14, PT ;  /* 0x0000000e70007c0c */ /* 0x000fc4000bf46270 */
[----:B------:R-:W-:Y:S02]  /*17a0*/  ISETP.GE.AND P5, PT, R114, UR14, PT ;  /* 0x0000000e72007c0c */ /* 0x000fe4000bfa6270 */
[----:B------:R-:W-:Y:S02]  /*17b0*/  SEL R84, RZ, UR8, P6 ;  /* 0x00000008ff547c07 */ /* 0x000fe4000b000000 */
[----:B------:R-:W-:Y:S02]  /*17c0*/  SEL R82, RZ, UR8, P2 ;  /* 0x00000008ff527c07 */ /* 0x000fe40009000000 */
[----:B------:R-:W-:Y:S02]  /*17d0*/  ISETP.GE.AND P6, PT, R77, UR14, PT ;  /* 0x0000000e4d007c0c */ /* 0x000fe4000bfc6270 */
[----:B------:R-:W-:Y:S02]  /*17e0*/  SEL R85, RZ, UR8, P5 ;  /* 0x00000008ff557c07 */ /* 0x000fe4000a800000 */
        /* <DEDUP_REMOVED lines=10> */
[----:B------:R-:W-:Y:S02]  /*1890*/  PLOP3.LUT P6, PT, PT, PT, UP0, 0x80, 0x0 ;  /* 0x000000000000781c */ /* 0x000fe40003fcf008 */
[----:B------:R-:W-:Y:S02]  /*18a0*/  SEL R86, RZ, 0x4, P5 ;  /* 0x00000004ff567807 */ /* 0x000fe40002800000 */
[----:B------:R-:W-:-:S02]  /*18b0*/  ISETP.NE.U32.AND P2, PT, R78, RZ, PT ;  /* 0x000000ff4e00720c */ /* 0x000fc40003f45070 */
[----:B------:R-:W-:Y:S02]  /*18c0*/  LOP3.LUT R78, R76, 0x20, RZ, 0x3c, !PT ;  /* 0x000000204c4e7812 */ /* 0x000fe400078e3cff */
[----:B------:R-:W-:Y:S02]  /*18d0*/  ISETP.GE.AND P5, PT, R104, UR4, PT ;  /* 0x0000000468007c0c */ /* 0x000fe4000bfa6270 */
[----:B------:R-:W-:Y:S01]  /*18e0*/  SEL R87, R86, RZ, P6 ;  /* 0x000000ff56577207 */ /* 0x000fe20003000000 */
[----:B------:R-:W-:Y:S01]  /*18f0*/  VIADD R131, R78, UR12 ;  /* 0x0000000c4e837c36 */ /* 0x000fe20008000000 */
[----:B------:R-:W-:Y:S02]  /*1900*/  ISETP.NE.U32.AND P4, PT, R80, RZ, PT ;  /* 0x000000ff5000720c */ /* 0x000fe40003f85070 */
[----:B------:R-:W-:Y:S02]  /*1910*/  ISETP.GE.AND P6, PT, R59, UR4, PT ;  /* 0x000000043b007c0c */ /* 0x000fe4000bfc6270 */
[----:B------:R-:W-:Y:S01]  /*1920*/  SEL R86, RZ, 0x4, P5 ;  /* 0x00000004ff567807 */ /* 0x000fe20002800000 */
[----:B------:R5:W-:Y:S01]  /*1930*/  LDGSTS.E [R131], desc[UR18][R44.64], P2 ;  /* 0x000000002c837fae */ /* 0x000be20009121852 */
[----:B------:R-:W-:-:S02]  /*1940*/  PLOP3.LUT P5, PT, PT, PT, UP0, 0x80, 0x0 ;  /* 0x000000000000781c */ /* 0x000fc40003faf008 */
[----:B------:R-:W-:Y:S02]  /*1950*/  SEL R80, RZ, 0x4, P6 ;  /* 0x00000004ff507807 */ /* 0x000fe40003000000 */
[----:B------:R-:W-:Y:S02]  /*1960*/  ISETP.NE.U32.AND P6, PT, R82, RZ, PT ;  /* 0x000000ff5200720c */ /* 0x000fe40003fc5070 */
[----:B------:R-:W-:Y:S01]  /*1970*/  SEL R82, R80, RZ, P5 ;  /* 0x000000ff50527207 */ /* 0x000fe20002800000 */
[----:B------:R5:W-:Y:S01]  /*1980*/  LDGSTS.E [R131+0x8], desc[UR18][R42.64], P4 ;  /* 0x000080002a837fae */ /* 0x000be2000a121852 */
[----:B------:R-:W-:Y:S02]  /*1990*/  LOP3.LUT R80, R76, 0x30, RZ, 0x3c, !PT ;  /* 0x000000304c507812 */ /* 0x000fe400078e3cff */
[----:B------:R-:W-:Y:S02]  /*19a0*/  PLOP3.LUT P2, PT, PT, PT, UP0, 0x80, 0x0 ;  /* 0x000000000000781c */ /* 0x000fe40003f4f008 */
[----:B------:R-:W-:Y:S01]  /*19b0*/  ISETP.GE.AND P5, PT, R106, UR4, PT ;  /* 0x000000046a007c0c */ /* 0x000fe2000bfa6270 */
[----:B------:R-:W-:Y:S01]  /*19c0*/  VIADD R129, R80, UR12 ;  /* 0x0000000c50817c36 */ /* 0x000fe20008000000 */
[----:B------:R-:W-:-:S02]  /*19d0*/  ISETP.NE.U32.AND P4, PT, R82, RZ, PT ;  /* 0x000000ff5200720c */ /* 0x000fc40003f85070 */
[----:B------:R-:W-:Y:S02]  /*19e0*/  SEL R89, R86, RZ, P2 ;  /* 0x000000ff56597207 */ /* 0x000fe40001000000 */
[----:B------:R-:W-:Y:S01]  /*19f0*/  PLOP3.LUT P2, PT, PT, PT, UP0, 0x80, 0x0 ;  /* 0x000000000000781c */ /* 0x000fe20003f4f008 */
[----:B------:R5:W-:Y:S01]  /*1a00*/  LDGSTS.E [R129], desc[UR18][R40.64], P6 ;  /* 0x0000000028817fae */ /* 0x000be2000b121852 */
[----:B------:R-:W-:Y:S02]  /*1a10*/  SEL R82, RZ, 0x4, P5 ;  /* 0x00000004ff527807 */ /* 0x000fe40002800000 */
[----:B------:R-:W-:Y:S01]  /*1a20*/  ISETP.NE.U32.AND P5, PT, R84, RZ, PT ;  /* 0x000000ff5400720c */ /* 0x000fe20003fa5070 */
[----:B------:R5:W-:Y:S01]  /*1a30*/  LDGSTS.E [R129+0x8], desc[UR18][R38.64], P1 ;  /* 0x0000800026817fae */ /* 0x000be20008921852 */
[----:B------:R-:W-:Y:S02]  /*1a40*/  SEL R117, R82, RZ, P2 ;  /* 0x000000ff52757207 */ /* 0x000fe40001000000 */
[----:B------:R-:W-:-:S02]  /*1a50*/  ISETP.GE.AND P6, PT, R108, UR4, PT ;  /* 0x000000046c007c0c */ /* 0x000fc4000bfc6270 */
[----:B------:R-:W-:Y:S02]  /*1a60*/  LOP3.LUT R82, R76, 0x40, RZ, 0x3c, !PT ;  /* 0x000000404c527812 */ /* 0x000fe400078e3cff */
[----:B------:R-:W-:Y:S02]  /*1a70*/  PLOP3.LUT P2, PT, PT, PT, UP0, 0x80, 0x0 ;  /* 0x000000000000781c */ /* 0x000fe40003f4f008 */
[----:B------:R-:W-:Y:S01]  /*1a80*/  SEL R84, RZ, 0x4, P6 ;  /* 0x00000004ff547807 */ /* 0x000fe20003000000 */
[----:B------:R-:W-:Y:S01]  /*1a90*/  VIADD R125, R82, UR12 ;  /* 0x0000000c527d7c36 */ /* 0x000fe20008000000 */
[----:B------:R-:W-:Y:S02]  /*1aa0*/  ISETP.NE.U32.AND P1, PT, R85, RZ, PT ;  /* 0x000000ff5500720c */ /* 0x000fe40003f25070 */
[----:B------:R-:W-:Y:S02]  /*1ab0*/  ISETP.GE.AND P6, PT, R110, UR4, PT ;  /* 0x000000046e007c0c */ /* 0x000fe4000bfc6270 */
[----:B------:R-:W-:Y:S01]  /*1ac0*/  SEL R118, R84, RZ, P2 ;  /* 0x000000ff54767207 */ /* 0x000fe20001000000 */
[----:B------:R5:W-:Y:S01]  /*1ad0*/  LDGSTS.E [R125], desc[UR18][R36.64], P5 ;  /* 0x00000000247d7fae */ /* 0x000be2000a921852 */
[----:B------:R-:W-:-:S02]  /*1ae0*/  PLOP3.LUT P2, PT, PT, PT, UP0, 0x80, 0x0 ;  /* 0x000000000000781c */ /* 0x000fc40003f4f008 */
[----:B------:R-:W-:Y:S02]  /*1af0*/  SEL R84, RZ, 0x4, P6 ;  /* 0x00000004ff547807 */ /* 0x000fe40003000000 */
[----:B------:R-:W-:Y:S02]  /*1b00*/  ISETP.NE.U32.AND P5, PT, R119, RZ, PT ;  /* 0x000000ff7700720c */ /* 0x000fe40003fa5070 */
[----:B------:R-:W-:Y:S01]  /*1b10*/  SEL R119, R84, RZ, P2 ;  /* 0x000000ff54777207 */ /* 0x000fe20001000000 */
[----:B------:R5:W-:Y:S01]  /*1b20*/  LDGSTS.E [R125+0x8], desc[UR18][R34.64], P1 ;  /* 0x00008000227d7fae */ /* 0x000be20008921852 */
[----:B------:R-:W-:Y:S02]  /*1b30*/  ISETP.GE.AND P6, PT, R111, UR4, PT ;  /* 0x000000046f007c0c */ /* 0x000fe4000bfc6270 */
[----:B------:R-:W-:Y:S02]  /*1b40*/  LOP3.LUT R84, R76, 0x50, RZ, 0x3c, !PT ;  /* 0x000000504c547812 */ /* 0x000fe400078e3cff */
[----:B------:R-:W-:-:S02]  /*1b50*/  PLOP3.LUT P2, PT, PT, PT, UP0, 0x80, 0x0 ;  /* 0x000000000000781c */ /* 0x000fc40003f4f008 */
[----:B------:R-:W-:Y:S01]  /*1b60*/  SEL R85, RZ, 0x4, P6 ;  /* 0x00000004ff557807 */ /* 0x000fe20003000000 */
[----:B------:R-:W-:Y:S01]  /*1b70*/  VIADD R127, R84, UR12 ;  /* 0x0000000c547f7c36 */ /* 0x000fe20008000000 */
[----:B------:R-:W-:Y:S02]  /*1b80*/  ISETP.NE.U32.AND P1, PT, R120, RZ, PT ;  /* 0x000000ff7800720c */ /* 0x000fe40003f25070 */
[----:B------:R-:W-:Y:S02]  /*1b90*/  ISETP.GE.AND P6, PT, R112, UR4, PT ;  /* 0x0000000470007c0c */ /* 0x000fe4000bfc6270 */
[----:B------:R-:W-:Y:S01]  /*1ba0*/  SEL R120, R85, RZ, P2 ;  /* 0x000000ff55787207 */ /* 0x000fe20001000000 */
[----:B------:R5:W-:Y:S01]  /*1bb0*/  LDGSTS.E [R127], desc[UR18][R14.64], P5 ;  /* 0x000000000e7f7fae */ /* 0x000be2000a921852 */
[----:B------:R-:W-:Y:S02]  /*1bc0*/  PLOP3.LUT P2, PT, PT, PT, UP0, 0x80, 0x0 ;  /* 0x000000000000781c */ /* 0x000fe40003f4f008 */
[----:B------:R-:W-:-:S02]  /*1bd0*/  SEL R85, RZ, 0x4, P6 ;  /* 0x00000004ff557807 */ /* 0x000fc40003000000 */
[----:B------:R-:W-:Y:S02]  /*1be0*/  ISETP.NE.U32.AND P5, PT, R121, RZ, PT ;  /* 0x000000ff7900720c */ /* 0x000fe40003fa5070 */
[----:B------:R-:W-:Y:S01]  /*1bf0*/  SEL R122, R85, RZ, P2 ;  /* 0x000000ff557a7207 */ /* 0x000fe20001000000 */
[----:B------:R5:W-:Y:S01]  /*1c00*/  LDGSTS.E [R127+0x8], desc[UR18][R6.64], P1 ;  /* 0x00008000067f7fae */ /* 0x000be20008921852 */
[----:B------:R-:W-:Y:S02]  /*1c10*/  ISETP.GE.AND P6, PT, R113, UR4, PT ;  /* 0x0000000471007c0c */ /* 0x000fe4000bfc6270 */
[----:B------:R-:W-:Y:S02]  /*1c20*/  LOP3.LUT R85, R76, 0x60, RZ, 0x3c, !PT ;  /* 0x000000604c557812 */ /* 0x000fe400078e3cff */
[----:B------:R-:W-:Y:S02]  /*1c30*/  PLOP3.LUT P2, PT, PT, PT, UP0, 0x80, 0x0 ;  /* 0x000000000000781c */ /* 0x000fe40003f4f008 */
[----:B------:R-:W-:-:S02]  /*1c40*/  SEL R86, RZ, 0x4, P6 ;  /* 0x00000004ff567807 */ /* 0x000fc40003000000 */
[----:B------:R-:W-:Y:S01]  /*1c50*/  ISETP.NE.U32.AND P1, PT, R123, RZ, PT ;  /* 0x000000ff7b00720c */ /* 0x000fe20003f25070 */
[----:B------:R-:W-:Y:S01]  /*1c60*/  VIADD R123, R85, UR12 ;  /* 0x0000000c557b7c36 */ /* 0x000fe20008000000 */
[----:B------:R-:W-:Y:S02]  /*1c70*/  ISETP.GE.AND P6, PT, R114, UR4, PT ;  /* 0x0000000472007c0c */ /* 0x000fe4000bfc6270 */
[----:B------:R-:W-:Y:S02]  /*1c80*/  SEL R124, R86, RZ, P2 ;  /* 0x000000ff567c7207 */ /* 0x000fe40001000000 */
[----:B------:R-:W-:Y:S01]  /*1c90*/  PLOP3.LUT P2, PT, PT, PT, UP0, 0x80, 0x0 ;  /* 0x000000000000781c */ /* 0x000fe20003f4f008 */
[----:B------:R5:W-:Y:S01]  /*1ca0*/  LDGSTS.E [R123], desc[UR18][R8.64], P5 ;  /* 0x00000000087b7fae */ /* 0x000be2000a921852 */
[----:B------:R-:W-:Y:S02]  /*1cb0*/  SEL R86, RZ, 0x4, P6 ;  /* 0x00000004ff567807 */ /* 0x000fe40003000000 */
[----:B------:R-:W-:-:S02]  /*1cc0*/  ISETP.NE.U32.AND P5, PT, R126, RZ, PT ;  /* 0x000000ff7e00720c */ /* 0x000fc40003fa5070 */
[----:B------:R-:W-:Y:S01]  /*1cd0*/  ISETP.GE.AND P6, PT, R115, UR4, PT ;  /* 0x0000000473007c0c */ /* 0x000fe2000bfc6270 */
[----:B------:R5:W-:Y:S01]  /*1ce0*/  LDGSTS.E [R123+0x8], desc[UR18][R10.64], P1 ;  /* 0x000080000a7b7fae */ /* 0x000be20008921852 */
[----:B------:R-:W-:Y:S02]  /*1cf0*/  SEL R126, R86, RZ, P2 ;  /* 0x000000ff567e7207 */ /* 0x000fe40001000000 */
[----:B------:R-:W-:Y:S02]  /*1d00*/  LOP3.LUT R86, R76, 0x70, RZ, 0x3c, !PT ;  /* 0x000000704c567812 */ /* 0x000fe400078e3cff */
[----:B------:R-:W-:Y:S02]  /*1d10*/  PLOP3.LUT P2, PT, PT, PT, UP0, 0x80, 0x0 ;  /* 0x000000000000781c */ /* 0x000fe40003f4f008 */
[----:B------:R-:W-:Y:S01]  /*1d20*/  SEL R128, RZ, 0x4, P6 ;  /* 0x00000004ff807807 */ /* 0x000fe20003000000 */
[----:B------:R-:W-:Y:S01]  /*1d30*/  VIADD R121, R86, UR12 ;  /* 0x0000000c56797c36 */ /* 0x000fe20008000000 */
[----:B------:R-:W-:-:S02]  /*1d40*/  ISETP.GE.AND P6, PT, R77, UR4, PT ;  /* 0x000000044d007c0c */ /* 0x000fc4000bfc6270 */
[----:B------:R-:W-:Y:S02]  /*1d50*/  ISETP.NE.U32.AND P1, PT, R87, RZ, PT ;  /* 0x000000ff5700720c */ /* 0x000fe40003f25070 */
[----:B------:R-:W-:Y:S01]  /*1d60*/  SEL R128, R128, RZ, P2 ;  /* 0x000000ff80807207 */ /* 0x000fe20001000000 */
[----:B------:R5:W-:Y:S01]  /*1d70*/  LDGSTS.E [R121], desc[UR18][R12.64], P5 ;  /* 0x000000000c797fae */ /* 0x000be2000a921852 */
[----:B------:R-:W-:Y:S02]  /*1d80*/  PLOP3.LUT P2, PT, PT, PT, UP0, 0x80, 0x0 ;  /* 0x000000000000781c */ /* 0x000fe40003f4f008 */
[----:B------:R-:W-:Y:S01]  /*1d90*/  SEL R87, RZ, 0x4, P6 ;  /* 0x00000004ff577807 */ /* 0x000fe20003000000 */
[----:B------:R5:W-:Y:S01]  /*1da0*/  LDGSTS.E [R121+0x8], desc[UR18][R32.64], P3 ;  /* 0x0000800020797fae */ /* 0x000be20009921852 */
[----:B------:R-:W-:Y:S02]  /*1db0*/  ISETP.GE.AND P6, PT, R79, UR4, PT ;  /* 0x000000044f007c0c */ /* 0x000fe4000bfc6270 */
[----:B------:R-:W-:Y:S01]  /*1dc0*/  ISETP.NE.U32.AND P5, PT, R89, RZ, PT ;  /* 0x000000ff5900720c */ /* 0x000fe20003fa5070 */
[----:B------:R-:W0:Y:S01]  /*1dd0*/  LDGDEPBAR ;  /* 0x00000000000079af */ /* 0x000e220000000000 */
[----:B------:R-:W-:-:S02]  /*1de0*/  SEL R130, R87, RZ, P2 ;  /* 0x000000ff57827207 */ /* 0x000fc40001000000 */
[----:B------:R-:W-:Y:S02]  /*1df0*/  PLOP3.LUT P2, PT, PT, PT, UP0, 0x80, 0x0 ;  /* 0x000000000000781c */ /* 0x000fe40003f4f008 */
[----:B------:R-:W-:Y:S02]  /*1e00*/  SEL R89, RZ, 0x4, P6 ;  /* 0x00000004ff597807 */ /* 0x000fe40003000000 */
[----:B------:R-:W-:Y:S02]  /*1e10*/  ISETP.NE.U32.AND P3, PT, R118, RZ, PT ;  /* 0x000000ff7600720c */ /* 0x000fe40003f65070 */
[----:B------:R-:W-:Y:S01]  /*1e20*/  SEL R118, R89, RZ, P2 ;  /* 0x000000ff59767207 */ /* 0x000fe20001000000 */
[----:B------:R-:W-:Y:S01]  /*1e30*/  IMAD.SHL.U32 R89, R4, 0x20, RZ ;  /* 0x0000002004597824 */ /* 0x000fe200078e00ff */
[C---:B------:R-:W-:Y:S02]  /*1e40*/  LOP3.LUT R87, R0.reuse, 0x40, RZ, 0x3c, !PT ;  /* 0x0000004000577812 */ /* 0x040fe400078e3cff */
[----:B------:R-:W-:Y:S01]  /*1e50*/  ISETP.NE.U32.AND P2, PT, R119, RZ, PT ;  /* 0x000000ff7700720c */ /* 0x000fe20003f45070 */
[----:B------:R-:W-:Y:S01]  /*1e60*/  VIADD R119, R0, UR12 ;  /* 0x0000000c00777c36 */ /* 0x000fe20008000000 */
[----:B------:R-:W-:Y:S01]  /*1e70*/  ISETP.NE.U32.AND P6, PT, R117, RZ, PT ;  /* 0x000000ff7500720c */ /* 0x000fe20003fc5070 */
[----:B------:R-:W-:-:S02]  /*1e80*/  VIADD R117, R87, UR12 ;  /* 0x0000000c57757c36 */ /* 0x000fc40008000000 */
[C---:B-1----:R-:W-:Y:S01]  /*1e90*/  IMAD.WIDE R52, R89.reuse, 0x4, R52 ;  /* 0x0000000459347825 */ /* 0x042fe200078e0234 */
[----:B------:R1:W-:Y:S03]  /*1ea0*/  LDGSTS.E [R119+0x6000], desc[UR18][R16.64], P0 ;  /* 0x0600000010777fae */ /* 0x0003e60008121852 */
[C---:B--2---:R-:W-:Y:S01]  /*1eb0*/  IMAD.WIDE R50, R89.reuse, 0x4, R50 ;  /* 0x0000000459327825 */ /* 0x044fe200078e0232 */
[----:B------:R2:W-:Y:S03]  /*1ec0*/  LDGSTS.E [R119+0x6400], desc[UR18][R20.64], P0 ;  /* 0x0640000014777fae */ /* 0x0005e60008121852 */
[C---:B---3--:R-:W-:Y:S01]  /*1ed0*/  IMAD.WIDE R48, R89.reuse, 0x4, R48 ;  /* 0x0000000459307825 */ /* 0x048fe200078e0230 */
[----:B------:R-:W-:Y:S03]  /*1ee0*/  LDGSTS.E [R119+0x6800], desc[UR18][R24.64], P0 ;  /* 0x0680000018777fae */ /* 0x000fe60008121852 */
[C---:B----4-:R-:W-:Y:S01]  /*1ef0*/  IMAD.WIDE R46, R89.reuse, 0x4, R46 ;  /* 0x00000004592e7825 */ /* 0x050fe200078e022e */
[----:B------:R-:W-:Y:S03]  /*1f00*/  LDGSTS.E [R119+0x6c00], desc[UR18][R28.64], P0 ;  /* 0x06c000001c777fae */ /* 0x000fe60008121852 */
[C---:B-----5:R-:W-:Y:S01]  /*1f10*/  IMAD.WIDE R44, R89.reuse, 0x4, R44 ;  /* 0x00000004592c7825 */ /* 0x060fe200078e022c */
[----:B------:R3:W-:Y:S03]  /*1f20*/  LDGSTS.E [R117+0x6200], desc[UR18][R18.64], P0 ;  /* 0x0620000012757fae */ /* 0x0007e60008121852 */
[C---:B------:R-:W-:Y:S01]  /*1f30*/  IMAD.WIDE R42, R89.reuse, 0x4, R42 ;  /* 0x00000004592a7825 */ /* 0x040fe200078e022a */
[----:B------:R4:W-:Y:S03]  /*1f40*/  LDGSTS.E [R117+0x6600], desc[UR18][R22.64], P0 ;  /* 0x0660000016757fae */ /* 0x0009e60008121852 */
[C---:B------:R-:W-:Y:S01]  /*1f50*/  IMAD.WIDE R40, R89.reuse, 0x4, R40 ;  /* 0x0000000459287825 */ /* 0x040fe200078e0228 */
[----:B------:R-:W-:Y:S03]  /*1f60*/  LDGSTS.E [R117+0x6a00], desc[UR18][R26.64], P0 ;  /* 0x06a000001a757fae */ /* 0x000fe60008121852 */
[----:B------:R-:W-:Y:S01]  /*1f70*/  IMAD.WIDE R38, R89, 0x4, R38 ;  /* 0x0000000459267825 */ /* 0x000fe200078e0226 */
[----:B------:R-:W-:Y:S01]  /*1f80*/  LDGSTS.E [R117+0x6e00], desc[UR18][R30.64], P0 ;  /* 0x06e000001e757fae */ /* 0x000fe20008121852 */
[----:B------:R-:W-:-:S02]  /*1f90*/  ISETP.NE.U32.AND P0, PT, R120, RZ, PT ;  /* 0x000000ff7800720c */ /* 0x000fc40003f05070 */
[C---:B------:R-:W-:Y:S01]  /*1fa0*/  IMAD.WIDE R36, R89.reuse, 0x4, R36 ;  /* 0x0000000459247825 */ /* 0x040fe200078e0224 */
[----:B------:R-:W0:Y:S03]  /*1fb0*/  LDGDEPBAR ;  /* 0x00000000000079af */ /* 0x000e260000000000 */
[C---:B------:R-:W-:Y:S01]  /*1fc0*/  IMAD.WIDE R34, R89.reuse, 0x4, R34 ;  /* 0x0000000459227825 */ /* 0x040fe200078e0222 */
[----:B------:R-:W-:Y:S03]  /*1fd0*/  BAR.SYNC.DEFER_BLOCKING 0x0 ;  /* 0x0000000000007b1d */ /* 0x000fe60000010000 */
[----:B------:R-:W-:-:S04]  /*1fe0*/  IMAD.WIDE R14, R89, 0x4, R14 ;  /* 0x00000004590e7825 */ /* 0x000fc800078e020e */
[----:B------:R-:W-:-:S04]  /*1ff0*/  IMAD.WIDE R6, R89, 0x4, R6 ;  /* 0x0000000459067825 */ /* 0x000fc800078e0206 */
[----:B------:R-:W-:-:S04]  /*2000*/  IMAD.WIDE R8, R89, 0x4, R8 ;  /* 0x0000000459087825 */ /* 0x000fc800078e0208 */
[----:B------:R-:W-:-:S04]  /*2010*/  IMAD.WIDE R10, R89, 0x4, R10 ;  /* 0x00000004590a7825 */ /* 0x000fc800078e020a */
[----:B------:R-:W-:-:S04]  /*2020*/  IMAD.WIDE R12, R89, 0x4, R12 ;  /* 0x00000004590c7825 */ /* 0x000fc800078e020c */
[----:B------:R-:W-:Y:S01]  /*2030*/  IMAD.WIDE R32, R89, 0x4, R32 ;  /* 0x0000000459207825 */ /* 0x000fe200078e0220 */
[----:B------:R-:W-:Y:S01]  /*2040*/  @!PT LDS RZ, [RZ] ;  /* 0x00000000fffff984 */ /* 0x000fe20000000800 */
[----:B------:R-:W-:Y:S01]  /*2050*/  @!PT LDS RZ, [RZ] ;  /* 0x00000000fffff984 */ /* 0x000fe20000000800 */
[----:B------:R-:W-:Y:S01]  /*2060*/  @!PT LDS RZ, [RZ] ;  /* 0x00000000fffff984 */ /* 0x000fe20000000800 */
[----:B------:R-:W-:Y:S01]  /*2070*/  LDGSTS.E [R135+0x2000], desc[UR18][R52.64], P1 ;  /* 0x0200000034877fae */ /* 0x000fe20008921852 */
[----:B------:R-:W-:Y:S02]  /*2080*/  ISETP.NE.U32.AND P1, PT, R122, RZ, PT ;  /* 0x000000ff7a00720c */ /* 0x000fe40003f25070 */
[C---:B-1----:R-:W-:Y:S01]  /*2090*/  IMAD.WIDE R16, R5.reuse, 0x4, R16 ;  /* 0x0000000405107825 */ /* 0x042fe200078e0210 */
[----:B------:R-:W-:Y:S01]  /*20a0*/  LDGSTS.E [R135+0x2008], desc[UR18][R50.64], P5 ;  /* 0x0200800032877fae */ /* 0x000fe2000a921852 */
[----:B------:R-:W-:Y:S02]  /*20b0*/  ISETP.NE.U32.AND P5, PT, R124, RZ, PT ;  /* 0x000000ff7c00720c */ /* 0x000fe40003fa5070 */
[----:B--2---:R-:W-:Y:S01]  /*20c0*/  IMAD.WIDE R20, R5, 0x4, R20 ;  /* 0x0000000405147825 */ /* 0x004fe200078e0214 */
[----:B------:R-:W-:Y:S01]  /*20d0*/  LDGSTS.E [R133+0x2000], desc[UR18][R48.64], P6 ;  /* 0x0200000030857fae */ /* 0x000fe2000b121852 */
[----:B------:R-:W-:-:S02]  /*20e0*/  ISETP.NE.U32.AND P6, PT, R126, RZ, PT ;  /* 0x000000ff7e00720c */ /* 0x000fc40003fc5070 */
[C---:B---3--:R-:W-:Y:S01]  /*20f0*/  IMAD.WIDE R18, R5.reuse, 0x4, R18 ;  /* 0x0000000405127825 */ /* 0x048fe200078e0212 */
[----:B------:R-:W-:Y:S01]  /*2100*/  LDGSTS.E [R133+0x2008], desc[UR18][R46.64], P3 ;  /* 0x020080002e857fae */ /* 0x000fe20009921852 */
[----:B------:R-:W-:Y:S02]  /*2110*/  ISETP.NE.U32.AND P3, PT, R128, RZ, PT ;  /* 0x000000ff8000720c */ /* 0x000fe40003f65070 */
[----:B----4-:R-:W-:Y:S01]  /*2120*/  IMAD.WIDE R22, R5, 0x4, R22 ;  /* 0x0000000405167825 */ /* 0x010fe200078e0216 */
[----:B------:R1:W-:Y:S01]  /*2130*/  LDGSTS.E [R131+0x2000], desc[UR18][R44.64], P2 ;  /* 0x020000002c837fae */ /* 0x0003e20009121852 */
[----:B------:R-:W-:-:S03]  /*2140*/  ISETP.NE.U32.AND P2, PT, R130, RZ, PT ;  /* 0x000000ff8200720c */ /* 0x000fc60003f45070 */
[----:B------:R2:W-:Y:S01]  /*2150*/  LDGSTS.E [R131+0x2008], desc[UR18][R42.64], P0 ;  /* 0x020080002a837fae */ /* 0x0005e20008121852 */
[----:B------:R-:W-:-:S03]  /*2160*/  ISETP.NE.U32.AND P0, PT, R118, RZ, PT ;  /* 0x000000ff7600720c */ /* 0x000fc60003f05070 */
[----:B------:R-:W-:Y:S01]  /*2170*/  LDGSTS.E [R129+0x2000], desc[UR18][R40.64], P1 ;  /* 0x0200000028817fae */ /* 0x000fe20008921852 */
[----:B------:R-:W-:-:S03]  /*2180*/  ISETP.GE.AND P1, PT, R81, UR4, PT ;  /* 0x0000000451007c0c */ /* 0x000fc6000bf26270 */
[----:B------:R3:W-:Y:S01]  /*2190*/  LDGSTS.E [R129+0x2008], desc[UR18][R38.64], P4 ;  /* 0x0200800026817fae */ /* 0x0007e2000a121852 */
[----:B------:R-:W-:Y:S02]  /*21a0*/  ISETP.GE.AND P4, PT, R61, UR4, PT ;  /* 0x000000043d007c0c */ /* 0x000fe4000bf86270 */
[----:B-1----:R-:W-:Y:S01]  /*21b0*/  SEL R44, RZ, 0x4, P1 ;  /* 0x00000004ff2c7807 */ /* 0x002fe20000800000 */
[----:B------:R-:W-:Y:S01]  /*21c0*/  LDGSTS.E [R125+0x2000], desc[UR18][R36.64], P5 ;  /* 0x02000000247d7fae */ /* 0x000fe2000a921852 */
[----:B------:R-:W-:Y:S02]  /*21d0*/  ISETP.GE.AND P5, PT, R83, UR4, PT ;  /* 0x0000000453007c0c */ /* 0x000fe4000bfa6270 */
[----:B------:R-:W-:Y:S01]  /*21e0*/  PLOP3.LUT P1, PT, PT, PT, UP0, 0x80, 0x0 ;  /* 0x000000000000781c */ /* 0x000fe20003f2f008 */
[----:B------:R1:W-:Y:S01]  /*21f0*/  LDGSTS.E [R125+0x2008], desc[UR18][R34.64], P6 ;  /* 0x02008000227d7fae */ /* 0x0003e2000b121852 */
[----:B--2---:R-:W-:Y:S02]  /*2200*/  SEL R43, RZ, 0x4, P4 ;  /* 0x00000004ff2b7807 */ /* 0x004fe40002000000 */
[----:B------:R-:W-:Y:S01]  /*2210*/  PLOP3.LUT P4, PT, PT, PT, UP0, 0x80, 0x0 ;  /* 0x000000000000781c */ /* 0x000fe20003f8f008 */
[----:B---3--:R-:W2:Y:S01]  /*2220*/  S2R R38, SR_TID.X ;  /* 0x0000000000267919 */ /* 0x008ea20000002100 */
[----:B------:R-:W-:-:S02]  /*2230*/  SEL R42, RZ, 0x4, P5 ;  /* 0x00000004ff2a7807 */ /* 0x000fc40002800000 */
[----:B------:R-:W-:Y:S01]  /*2240*/  ISETP.GE.AND P5, PT, R58, UR4, PT ;  /* 0x000000043a007c0c */ /* 0x000fe2000bfa6270 */
[----:B------:R3:W-:Y:S01]  /*2250*/  LDGSTS.E [R127+0x2000], desc[UR18][R14.64], P3 ;  /* 0x020000000e7f7fae */ /* 0x0007e20009921852 */
[----:B------:R-:W-:Y:S02]  /*2260*/  SEL R44, R44, RZ, P1 ;  /* 0x000000ff2c2c7207 */ /* 0x000fe40000800000 */
[----:B------:R-:W-:Y:S01]  /*2270*/  PLOP3.LUT P1, PT, PT, PT, UP0, 0x80, 0x0 ;  /* 0x000000000000781c */ /* 0x000fe20003f2f008 */
[----:B------:R4:W-:Y:S01]  /*2280*/  LDGSTS.E [R127+0x2008], desc[UR18][R6.64], P2 ;  /* 0x02008000067f7fae */ /* 0x0009e20009121852 */
[----:B------:R-:W-:Y:S02]  /*2290*/  SEL R42, R42, RZ, P4 ;  /* 0x000000ff2a2a7207 */ /* 0x000fe40002000000 */
[----:B-1----:R-:W-:Y:S02]  /*22a0*/  CS2R R34, SRZ ;  /* 0x0000000000227805 */ /* 0x002fe4000001ff00 */
[----:B------:R-:W-:Y:S01]  /*22b0*/  PLOP3.LUT P4, PT, PT, PT, UP0, 0x80, 0x0 ;  /* 0x000000000000781c */ /* 0x000fe20003f8f008 */
[----:B------:R-:W-:Y:S01]  /*22c0*/  UISETP.GE.AND UP0, UPT, UR6, 0x20, UPT ;  /* 0x000000200600788c */ /* 0x000fe2000bf06270 */
[----:B------:R-:W-:Y:S01]  /*22d0*/  SEL R36, RZ, 0x4, P5 ;  /* 0x00000004ff247807 */ /* 0x000fe20002800000 */
[----:B------:R1:W-:Y:S01]  /*22e0*/  LDGSTS.E [R123+0x2000], desc[UR18][R8.64], P0 ;  /* 0x02000000087b7fae */ /* 0x0003e20008121852 */
[----:B------:R-:W-:Y:S01]  /*22f0*/  SEL R43, R43, RZ, P1 ;  /* 0x000000ff2b2b7207 */ /* 0x000fe20000800000 */
[----:B---3--:R-:W-:Y:S01]  /*2300*/  IMAD.WIDE R14, R5, 0x4, R28 ;  /* 0x00000004050e7825 */ /* 0x008fe200078e021c */
[----:B------:R-:W-:-:S02]  /*2310*/  ISETP.NE.U32.AND P5, PT, R44, RZ, PT ;  /* 0x000000ff2c00720c */ /* 0x000fc40003fa5070 */
[----:B------:R-:W-:Y:S02]  /*2320*/  CS2R R28, SRZ ;  /* 0x00000000001c7805 */ /* 0x000fe4000001ff00 */
[----:B------:R-:W-:Y:S01]  /*2330*/  SEL R36, R36, RZ, P4 ;  /* 0x000000ff24247207 */ /* 0x000fe20002000000 */
[----:B----4-:R-:W-:Y:S01]  /*2340*/  IMAD.WIDE R6, R5, 0x4, R24 ;  /* 0x0000000405067825 */ /* 0x010fe200078e0218 */
[----:B------:R-:W-:Y:S02]  /*2350*/  ISETP.NE.U32.AND P1, PT, R42, RZ, PT ;  /* 0x000000ff2a00720c */ /* 0x000fe40003f25070 */
[----:B------:R-:W-:Y:S02]  /*2360*/  CS2R R24, SRZ ;  /* 0x0000000000187805 */ /* 0x000fe4000001ff00 */
[----:B------:R-:W-:Y:S02]  /*2370*/  ISETP.NE.U32.AND P4, PT, R43, RZ, PT ;  /* 0x000000ff2b00720c */ /* 0x000fe40003f85070 */
[----:B------:R-:W-:Y:S01]  /*2380*/  ISETP.NE.U32.AND P6, PT, R36, RZ, PT ;  /* 0x000000ff2400720c */ /* 0x000fe20003fc5070 */
[----:B-1----:R-:W-:Y:S01]  /*2390*/  IMAD.WIDE R8, R5, 0x4, R26 ;  /* 0x0000000405087825 */ /* 0x002fe200078e021a */
[----:B------:R-:W-:-:S02]  /*23a0*/  PLOP3.LUT P0, PT, PT, PT, UP0, 0x40, 0x0 ;  /* 0x000000000000781c */ /* 0x000fc40003f0e808 */
[----:B------:R-:W-:Y:S02]  /*23b0*/  CS2R R26, SRZ ;  /* 0x00000000001a7805 */ /* 0x000fe4000001ff00 */
[----:B------:R-:W-:Y:S01]  /*23c0*/  CS2R R36, SRZ ;  /* 0x0000000000247805 */ /* 0x000fe2000001ff00 */
[----:B------:R1:W-:Y:S04]  /*23d0*/  LDGSTS.E [R123+0x2008], desc[UR18][R10.64], P5 ;  /* 0x020080000a7b7fae */ /* 0x0003e8000a921852 */
[----:B------:R-:W-:Y:S04]  /*23e0*/  LDGSTS.E [R121+0x2000], desc[UR18][R12.64], P1 ;  /* 0x020000000c797fae */ /* 0x000fe80008921852 */
[----:B------:R3:W-:Y:S04]  /*23f0*/  LDGSTS.E [R121+0x2008], desc[UR18][R32.64], P4 ;  /* 0x0200800020797fae */ /* 0x0007e8000a121852 */
[----:B------:R-:W0:Y:S01]  /*2400*/  LDGDEPBAR ;  /* 0x00000000000079af */ /* 0x000e220000000000 */
[----:B-1----:R-:W-:Y:S01]  /*2410*/  IMAD.WIDE R10, R5, 0x4, R30 ;  /* 0x00000004050a7825 */ /* 0x002fe200078e021e */
[----:B------:R-:W-:-:S02]  /*2420*/  CS2R R30, SRZ ;  /* 0x00000000001e7805 */ /* 0x000fc4000001ff00 */
[----:B------:R-:W-:Y:S04]  /*2430*/  LDGSTS.E [R119+0x7000], desc[UR18][R16.64], P6 ;  /* 0x0700000010777fae */ /* 0x000fe8000b121852 */
[----:B------:R-:W-:Y:S01]  /*2440*/  LDGSTS.E [R119+0x7400], desc[UR18][R20.64], P6 ;  /* 0x0740000014777fae */ /* 0x000fe2000b121852 */
[----:B---3--:R-:W-:-:S03]  /*2450*/  CS2R R32, SRZ ;  /* 0x0000000000207805 */ /* 0x008fc6000001ff00 */
[----:B------:R-:W-:Y:S04]  /*2460*/  LDGSTS.E [R119+0x7800], desc[UR18][R6.64], P6 ;  /* 0x0780000006777fae */ /* 0x000fe8000b121852 */
[----:B------:R-:W-:Y:S04]  /*2470*/  LDGSTS.E [R119+0x7c00], desc[UR18][R14.64], P6 ;  /* 0x07c000000e777fae */ /* 0x000fe8000b121852 */
[----:B------:R2:W-:Y:S04]  /*2480*/  LDGSTS.E [R117+0x7200], desc[UR18][R18.64], P6 ;  /* 0x0720000012757fae */ /* 0x0005e8000b121852 */
[----:B------:R1:W-:Y:S04]  /*2490*/  LDGSTS.E [R117+0x7600], desc[UR18][R22.64], P6 ;  /* 0x0760000016757fae */ /* 0x0003e8000b121852 */
[----:B------:R1:W-:Y:S01]  /*24a0*/  LDGSTS.E [R117+0x7a00], desc[UR18][R8.64], P6 ;  /* 0x07a0000008757fae */ /* 0x0003e2000b121852 */
[----:B--2---:R-:W-:-:S03]  /*24b0*/  IMAD.SHL.U32 R19, R38, 0x8, RZ ;  /* 0x0000000826137824 */ /* 0x004fc600078e00ff */
[----:B------:R1:W-:Y:S01]  /*24c0*/  LDGSTS.E [R117+0x7e00], desc[UR18][R10.64], P6 ;  /* 0x07e000000a757fae */ /* 0x0003e2000b121852 */
[----:B------:R-:W-:Y:S01]  /*24d0*/  IMAD.SHL.U32 R18, R38, 0x100, RZ ;  /* 0x0000010026127824 */ /* 0x000fe200078e00ff */
[----:B------:R-:W-:Y:S02]  /*24e0*/  CS2R R38, SRZ ;  /* 0x0000000000267805 */ /* 0x000fe4000001ff00 */
[----:B------:R-:W0:Y:S01]  /*24f0*/  LDGDEPBAR ;  /* 0x00000000000079af */ /* 0x000e220000000000 */
[----:B------:R-:W-:Y:S02]  /*2500*/  LOP3.LUT R19, R19, 0x380, RZ, 0xc0, !PT ;  /* 0x0000038013137812 */ /* 0x000fe400078ec0ff */
[----:B------:R-:W-:Y:S01]  /*2510*/  LOP3.LUT R18, R18, 0x800, RZ, 0xc0, !PT ;  /* 0x0000080012127812 */ /* 0x000fe200078ec0ff */
[----:B------:R-:W-:Y:S06]  /*2520*/  @P0 BRA `(.L_x_0) ;  /* 0x0000001400240947 */ /* 0x000fec0003800000 */
[----:B------:R-:W-:Y:S01]  /*2530*/  SHF.R.S32.HI R7, RZ, 0x1f, R102 ;  /* 0x0000001fff077819 */ /* 0x000fe20000011466 */
[----:B------:R-:W-:Y:S01]  /*2540*/  IMAD.SHL.U32 R13, R5, 0x8, RZ ;  /* 0x00000008050d7824 */ /* 0x000fe200078e00ff */
[----:B------:R-:W-:Y:S01]  /*2550*/  SHF.R.S32.HI R6, RZ, 0x1f, R107 ;  /* 0x0000001fff067819 */ /* 0x000fe2000001146b */
[----:B------:R-:W-:Y:S01]  /*2560*/  USHF.R.S32.HI UR4, URZ, 0x1f, UR6 ;  /* 0x0000001f3f047899 */ /* 0x000fe20008011406 */
[----:B-1----:R-:W-:Y:S01]  /*2570*/  SHF.L.U64.HI R22, R102, 0x2, R7 ;  /* 0x0000000266167819 */ /* 0x002fe20000010207 */
[-C--:B------:R-:W-:Y:S01]  /*2580*/  IMAD R21, R83, R4.reuse, RZ ;  /* 0x0000000453157224 */ /* 0x080fe200078e02ff */
[----:B------:R-:W-:Y:S01]  /*2590*/  SHF.L.U64.HI R107, R107, 0x2, R6 ;  /* 0x000000026b6b7819 */ /* 0x000fe20000010206 */
[-C--:B------:R-:W-:Y:S01]  /*25a0*/  IMAD R23, R81, R4.reuse, RZ ;  /* 0x0000000451177224 */ /* 0x080fe200078e02ff */
[----:B------:R-:W-:Y:S01]  /*25b0*/  SHF.R.S32.HI R10, RZ, 0x1f, R99 ;  /* 0x0000001fff0a7819 */ /* 0x000fe20000011463 */
[-C--:B------:R-:W-:Y:S01]  /*25c0*/  IMAD R41, R79, R4.reuse, RZ ;  /* 0x000000044f297224 */ /* 0x080fe200078e02ff */
[----:B------:R-:W-:Y:S01]  /*25d0*/  SHF.R.S32.HI R12, RZ, 0x1f, R105 ;  /* 0x0000001fff0c7819 */ /* 0x000fe20000011469 */
[----:B------:R-:W-:Y:S01]  /*25e0*/  IMAD R43, R77, R4, RZ ;  /* 0x000000044d2b7224 */ /* 0x000fe200078e02ff */
[----:B------:R-:W-:Y:S01]  /*25f0*/  SHF.R.S32.HI R6, RZ, 0x1f, R103 ;  /* 0x0000001fff067819 */ /* 0x000fe20000011467 */
[----:B------:R-:W-:Y:S01]  /*2600*/  ULEA.HI UR4, UR4, UR6, URZ, 0x5 ;  /* 0x0000000604047291 */ /* 0x000fe2000f8f283f */
[----:B------:R-:W-:Y:S01]  /*2610*/  SHF.R.S32.HI R7, RZ, 0x1f, R98 ;  /* 0x0000001fff077819 */ /* 0x000fe20000011462 */
[----:B------:R-:W-:Y:S01]  /*2620*/  IMAD.SHL.U32 R42, R5, 0x4, RZ ;  /* 0x00000004052a7824 */ /* 0x000fe200078e00ff */
[----:B------:R-:W-:Y:S01]  /*2630*/  SHF.R.S32.HI R8, RZ, 0x1f, R109 ;  /* 0x0000001fff087819 */ /* 0x000fe2000001146d */
[----:B------:R-:W-:Y:S01]  /*2640*/  USHF.R.S32.HI UR13, URZ, 0x5, UR4 ;  /* 0x000000053f0d7899 */ /* 0x000fe20008011404 */
[----:B------:R-:W-:-:S02]  /*2650*/  SHF.R.S32.HI R40, RZ, 0x1f, R5 ;  /* 0x0000001fff287819 */ /* 0x000fc40000011405 */
[----:B------:R-:W-:Y:S02]  /*2660*/  CS2R R24, SRZ ;  /* 0x0000000000187805 */ /* 0x000fe4000001ff00 */
[----:B------:R-:W-:Y:S02]  /*2670*/  SHF.L.U64.HI R99, R99, 0x2, R10 ;  /* 0x0000000263637819 */ /* 0x000fe4000001020a */
[----:B------:R-:W-:Y:S02]  /*2680*/  CS2R R26, SRZ ;  /* 0x00000000001a7805 */ /* 0x000fe4000001ff00 */
[----:B------:R-:W-:Y:S02]  /*2690*/  SHF.L.U64.HI R105, R105, 0x2, R12 ;  /* 0x0000000269697819 */ /* 0x000fe4000001020c */
[----:B------:R-:W-:Y:S02]  /*26a0*/  CS2R R28, SRZ ;  /* 0x00000000001c7805 */ /* 0x000fe4000001ff00 */
[----:B------:R-:W-:-:S02]  /*26b0*/  SHF.L.U64.HI R103, R103, 0x2, R6 ;  /* 0x0000000267677819 */ /* 0x000fc40000010206 */
[----:B------:R-:W-:Y:S02]  /*26c0*/  CS2R R30, SRZ ;  /* 0x00000000001e7805 */ /* 0x000fe4000001ff00 */
[----:B------:R-:W-:Y:S02]  /*26d0*/  SHF.L.U64.HI R98, R98, 0x2, R7 ;  /* 0x0000000262627819 */ /* 0x000fe40000010207 */
[----:B------:R-:W-:Y:S02]  /*26e0*/  CS2R R32, SRZ ;  /* 0x0000000000207805 */ /* 0x000fe4000001ff00 */
[----:B------:R-:W-:Y:S02]  /*26f0*/  SHF.L.U64.HI R109, R109, 0x2, R8 ;  /* 0x000000026d6d7819 */ /* 0x000fe40000010208 */
[----:B------:R-:W-:Y:S02]  /*2700*/  CS2R R34, SRZ ;  /* 0x0000000000227805 */ /* 0x000fe4000001ff00 */
[----:B------:R-:W-:-:S02]  /*2710*/  SHF.R.S32.HI R10, RZ, 0x1f, R97 ;  /* 0x0000001fff0a7819 */ /* 0x000fc40000011461 */
[----:B------:R-:W-:Y:S02]  /*2720*/  CS2R R36, SRZ ;  /* 0x0000000000247805 */ /* 0x000fe4000001ff00 */
[----:B------:R-:W-:Y:S02]  /*2730*/  SHF.R.S32.HI R11, RZ, 0x1f, R88 ;  /* 0x0000001fff0b7819 */ /* 0x000fe40000011458 */
[----:B------:R-:W-:Y:S02]  /*2740*/  CS2R R38, SRZ ;  /* 0x0000000000267805 */ /* 0x000fe4000001ff00 */
[----:B------:R-:W-:Y:S01]  /*2750*/  SHF.R.S32.HI R6, RZ, 0x1f, R91 ;  /* 0x0000001fff067819 */ /* 0x000fe2000001145b */
[----:B------:R-:W-:Y:S01]  /*2760*/  UIADD3 UR14, UR14, -0x40, URZ ;  /* 0xffffffc00e0e7890 */ /* 0x000fe2000fffe03f */
[----:B------:R-:W-:Y:S01]  /*2770*/  SHF.R.S32.HI R7, RZ, 0x1f, R92 ;  /* 0x0000001fff077819 */ /* 0x000fe2000001145c */
[----:B------:R-:W-:Y:S01]  /*2780*/  UMOV UR15, 0x1 ;  /* 0x00000001000f7882 */ /* 0x000fe20000000000 */
[----:B------:R-:W-:Y:S01]  /*2790*/  SHF.L.U64.HI R12, R5, 0x3, R40 ;  /* 0x00000003050c7819 */ /* 0x000fe20000010228 */
[----:B------:R-:W-:Y:S01]  /*27a0*/  UMOV UR4, URZ ;  /* 0x0000003f00047c82 */ /* 0x000fe20008000000 */
[----:B------:R-:W-:-:S02]  /*27b0*/  LEA R131, P0, R88, R13, 0x2 ;  /* 0x0000000d58837211 */ /* 0x000fc400078010ff */
[-C--:B------:R-:W-:Y:S02]  /*27c0*/  LEA R49, P2, R91, R13.reuse, 0x2 ;  /* 0x0000000d5b317211 */ /* 0x080fe400078410ff */
[-C--:B------:R-:W-:Y:S02]  /*27d0*/  LEA R51, P3, R92, R13.reuse, 0x2 ;  /* 0x0000000d5c337211 */ /* 0x080fe400078610ff */
[----:B------:R-:W-:Y:S02]  /*27e0*/  SHF.R.S32.HI R8, RZ, 0x1f, R101 ;  /* 0x0000001fff087819 */ /* 0x000fe40000011465 */
[----:B------:R-:W-:Y:S02]  /*27f0*/  SHF.R.S32.HI R9, RZ, 0x1f, R90 ;  /* 0x0000001fff097819 */ /* 0x000fe4000001145a */
[----:B------:R-:W-:Y:S02]  /*2800*/  LEA R47, P1, R90, R13, 0x2 ;  /* 0x0000000d5a2f7211 */ /* 0x000fe400078210ff */
[----:B------:R-:W-:-:S02]  /*2810*/  SHF.L.U64.HI R97, R97, 0x2, R10 ;  /* 0x0000000261617819 */ /* 0x000fc4000001020a */
[-C--:B------:R-:W-:Y:S02]  /*2820*/  LEA.HI.X R88, R88, R12.reuse, R11, 0x2, P0 ;  /* 0x0000000c58587211 */ /* 0x080fe400000f140b */
[-C--:B------:R-:W-:Y:S02]  /*2830*/  LEA.HI.X R45, R91, R12.reuse, R6, 0x2, P2 ;  /* 0x0000000c5b2d7211 */ /* 0x080fe400010f1406 */
[-C--:B------:R-:W-:Y:S02]  /*2840*/  LEA.HI.X R92, R92, R12.reuse, R7, 0x2, P3 ;  /* 0x0000000c5c5c7211 */ /* 0x080fe400018f1407 */
[----:B------:R-:W-:Y:S02]  /*2850*/  SHF.L.U64.HI R101, R101, 0x2, R8 ;  /* 0x0000000265657819 */ /* 0x000fe40000010208 */
[----:B------:R-:W-:Y:S02]  /*2860*/  LEA.HI.X R90, R90, R12, R9, 0x2, P1 ;  /* 0x0000000c5a5a7211 */ /* 0x000fe400008f1409 */
[----:B------:R-:W-:-:S02]  /*2870*/  SHF.R.S32.HI R6, RZ, 0x1f, R95 ;  /* 0x0000001fff067819 */ /* 0x000fc4000001145f */
[----:B------:R-:W-:Y:S02]  /*2880*/  SHF.R.S32.HI R7, RZ, 0x1f, R96 ;  /* 0x0000001fff077819 */ /* 0x000fe40000011460 */
[-C--:B------:R-:W-:Y:S02]  /*2890*/  LEA R11, P2, R95, R13.reuse, 0x2 ;  /* 0x0000000d5f0b7211 */ /* 0x080fe400078410ff */
[----:B------:R-:W-:Y:S02]  /*28a0*/  LEA R10, P3, R96, R13, 0x2 ;  /* 0x0000000d600a7211 */ /* 0x000fe400078610ff */
[----:B------:R-:W-:Y:S02]  /*28b0*/  IADD3 R47, P6, R47, UR16, RZ ;  /* 0x000000102f2f7c10 */ /* 0x000fe4000ffde0ff */
[----:B------:R-:W-:Y:S02]  /*28c0*/  SHF.R.S32.HI R8, RZ, 0x1f, R93 ;  /* 0x0000001fff087819 */ /* 0x000fe4000001145d */
[----:B------:R-:W-:-:S02]  /*28d0*/  SHF.R.S32.HI R9, RZ, 0x1f, R94 ;  /* 0x0000001fff097819 */ /* 0x000fc4000001145e */
[-C--:B------:R-:W-:Y:S02]  /*28e0*/  LEA R53, P0, R93, R13.reuse, 0x2 ;  /* 0x0000000d5d357211 */ /* 0x080fe400078010ff */
[----:B------:R-:W-:Y:S02]  /*28f0*/  LEA R91, P1, R94, R13, 0x2 ;  /* 0x0000000d5e5b7211 */ /* 0x000fe400078210ff */
[-C--:B------:R-:W-:Y:S02]  /*2900*/  LEA.HI.X R6, R95, R12.reuse, R6, 0x2, P2 ;  /* 0x0000000c5f067211 */ /* 0x080fe400010f1406 */
[----:B------:R-:W-:Y:S02]  /*2910*/  LEA.HI.X R7, R96, R12, R7, 0x2, P3 ;  /* 0x0000000c60077211 */ /* 0x000fe400018f1407 */
[----:B------:R-:W-:Y:S02]  /*2920*/  IADD3 R49, P5, R49, UR16, RZ ;  /* 0x0000001031317c10 */ /* 0x000fe4000ffbe0ff */
[----:B------:R-:W-:-:S02]  /*2930*/  IADD3.X R121, R90, UR17, RZ, P6, !PT ;  /* 0x000000115a797c10 */ /* 0x000fc4000b7fe4ff */
[-C--:B------:R-:W-:Y:S02]  /*2940*/  LEA.HI.X R8, R93, R12.reuse, R8, 0x2, P0 ;  /* 0x0000000c5d087211 */ /* 0x080fe400000f1408 */
[----:B------:R-:W-:Y:S02]  /*2950*/  LEA.HI.X R9, R94, R12, R9, 0x2, P1 ;  /* 0x0000000c5e097211 */ /* 0x000fe400008f1409 */
[----:B------:R-:W-:Y:S02]  /*2960*/  IADD3 R53, P3, R53, UR16, RZ ;  /* 0x0000001035357c10 */ /* 0x000fe4000ff7e0ff */
[----:B------:R-:W-:Y:S02]  /*2970*/  IADD3 R95, P6, R11, UR16, RZ ;  /* 0x000000100b5f7c10 */ /* 0x000fe4000ffde0ff */
[----:B------:R-:W-:Y:S02]  /*2980*/  LEA R20, P1, R89, R100, 0x3 ;  /* 0x0000006459147211 */ /* 0x000fe400078218ff */
[----:B------:R-:W-:-:S02]  /*2990*/  SHF.R.S32.HI R14, RZ, 0x1f, R89 ;  /* 0x0000001fff0e7819 */ /* 0x000fc40000011459 */
[----:B------:R-:W-:Y:S02]  /*29a0*/  IADD3 R131, P2, R131, UR16, RZ ;  /* 0x0000001083837c10 */ /* 0x000fe4000ff5e0ff */
[----:B------:R-:W-:Y:S02]  /*29b0*/  IADD3.X R45, R45, UR17, RZ, P5, !PT ;  /* 0x000000112d2d7c10 */ /* 0x000fe4000affe4ff */
[----:B------:R-:W-:Y:S02]  /*29c0*/  IADD3 R93, P5, R10, UR16, RZ ;  /* 0x000000100a5d7c10 */ /* 0x000fe4000ffbe0ff */
[----:B------:R-:W-:Y:S02]  /*29d0*/  IADD3.X R123, R8, UR17, RZ, P3, !PT ;  /* 0x00000011087b7c10 */ /* 0x000fe40009ffe4ff */
[----:B------:R-:W-:Y:S02]  /*29e0*/  IADD3.X R127, R6, UR17, RZ, P6, !PT ;  /* 0x00000011067f7c10 */ /* 0x000fe4000b7fe4ff */
[----:B------:R-:W-:-:S02]  /*29f0*/  IADD3 R20, P0, R20, UR10, RZ ;  /* 0x0000000a14147c10 */ /* 0x000fc4000ff1e0ff */
[----:B------:R-:W-:Y:S02]  /*2a00*/  LEA.HI.X R22, R89, R22, R14, 0x3, P1 ;  /* 0x0000001659167211 */ /* 0x000fe400008f1c0e */
[----:B------:R-:W-:Y:S02]  /*2a10*/  SHF.R.S32.HI R12, RZ, 0x1f, R71 ;  /* 0x0000001fff0c7819 */ /* 0x000fe40000011447 */
[----:B------:R-:W-:Y:S02]  /*2a20*/  SHF.R.S32.HI R10, RZ, 0x1f, R69 ;  /* 0x0000001fff0a7819 */ /* 0x000fe40000011445 */
[----:B------:R-:W-:Y:S02]  /*2a30*/  SHF.R.S32.HI R8, RZ, 0x1f, R67 ;  /* 0x0000001fff087819 */ /* 0x000fe40000011443 */
[----:B------:R-:W-:Y:S02]  /*2a40*/  SHF.R.S32.HI R6, RZ, 0x1f, R65 ;  /* 0x0000001fff067819 */ /* 0x000fe40000011441 */
[----:B------:R-:W-:-:S02]  /*2a50*/  SHF.R.S32.HI R4, RZ, 0x1f, R63 ;  /* 0x0000001fff047819 */ /* 0x000fc4000001143f */
[----:B------:R-:W-:Y:S02]  /*2a60*/  IADD3.X R117, R88, UR17, RZ, P2, !PT ;  /* 0x0000001158757c10 */ /* 0x000fe400097fe4ff */
[----:B------:R-:W-:Y:S02]  /*2a70*/  IADD3 R51, P4, R51, UR16, RZ ;  /* 0x0000001033337c10 */ /* 0x000fe4000ff9e0ff */
[----:B------:R-:W-:Y:S01]  /*2a80*/  IADD3 R91, P2, R91, UR16, RZ ;  /* 0x000000105b5b7c10 */ /* 0x000fe2000ff5e0ff */
[----:B------:R-:W-:Y:S01]  /*2a90*/  UMOV UR16, 0xffffffff ;  /* 0xffffffff00107882 */ /* 0x000fe20000000000 */
[----:B------:R-:W-:Y:S02]  /*2aa0*/  IADD3.X R22, R22, UR11, RZ, P0, !PT ;  /* 0x0000000b16167c10 */ /* 0x000fe400087fe4ff */
[----:B------:R-:W-:Y:S02]  /*2ab0*/  SHF.L.U64.HI R40, R5, 0x2, R40 ;  /* 0x0000000205287819 */ /* 0x000fe40000010228 */
[----:B------:R-:W-:-:S02]  /*2ac0*/  SHF.L.U64.HI R135, R89, 0x2, R14 ;  /* 0x0000000259877819 */ /* 0x000fc4000001020e */
[----:B------:R-:W-:Y:S02]  /*2ad0*/  SHF.L.U64.HI R137, R71, 0x2, R12 ;  /* 0x0000000247897819 */ /* 0x000fe4000001020c */
[----:B------:R-:W-:Y:S02]  /*2ae0*/  SHF.L.U64.HI R139, R69, 0x2, R10 ;  /* 0x00000002458b7819 */ /* 0x000fe4000001020a */
[----:B------:R-:W-:Y:S02]  /*2af0*/  SHF.L.U64.HI R141, R67, 0x2, R8 ;  /* 0x00000002438d7819 */ /* 0x000fe40000010208 */
[----:B------:R-:W-:Y:S02]  /*2b00*/  SHF.L.U64.HI R143, R65, 0x2, R6 ;  /* 0x00000002418f7819 */ /* 0x000fe40000010206 */
[----:B------:R-:W-:Y:S02]  /*2b10*/  SHF.L.U64.HI R133, R63, 0x2, R4 ;  /* 0x000000023f857819 */ /* 0x000fe40000010204 */
[----:B------:R-:W-:-:S02]  /*2b20*/  IADD3.X R119, R92, UR17, RZ, P4, !PT ;  /* 0x000000115c777c10 */ /* 0x000fc4000a7fe4ff */
[----:B------:R-:W-:Y:S02]  /*2b30*/  IADD3.X R125, R9, UR17, RZ, P2, !PT ;  /* 0x00000011097d7c10 */ /* 0x000fe400097fe4ff */
[----:B------:R-:W-:Y:S01]  /*2b40*/  IADD3.X R129, R7, UR17, RZ, P5, !PT ;  /* 0x0000001107817c10 */ /* 0x000fe2000affe4ff */
[----:B------:R-:W-:-:S12]  /*2b50*/  UIADD3 UR17, UR13, -0x2, URZ ;  /* 0xfffffffe0d117890 */ /* 0x000fd8000fffe03f */
.L_x_1:
[----:B------:R-:W-:Y:S01]  /*2b60*/  UIADD3 UR16, UR16, 0x1, URZ ;  /* 0x0000000110107890 */ /* 0x000fe2000fffe03f */
[----:B------:R-:W-:-:S04]  /*2b70*/  DEPBAR.LE SB0, 0x2 ;  /* 0x000080800000791a */ /* 0x000fc80000000000 */
[----:B------:R-:W-:Y:S01]  /*2b80*/  BAR.SYNC.DEFER_BLOCKING 0x0 ;  /* 0x0000000000007b1d */ /* 0x000fe20000010000 */
[----:B------:R-:W-:Y:S01]  /*2b90*/  UISETP.GT.AND UP0, UPT, UR16, 0x2, UPT ;  /* 0x000000021000788c */ /* 0x000fe2000bf04270 */
[----:B------:R-:W-:Y:S01]  /*2ba0*/  ISETP.GE.AND P0, PT, R55, UR14, PT ;  /* 0x0000000e37007c0c */ /* 0x000fe2000bf06270 */
[----:B------:R-:W-:Y:S01]  /*2bb0*/  UIADD3 UR15, UR15, 0x1, URZ ;  /* 0x000000010f0f7890 */ /* 0x000fe2000fffe03f */
[----:B------:R-:W-:Y:S01]  /*2bc0*/  ISETP.GE.AND P6, PT, R104, UR14, PT ;  /* 0x0000000e68007c0c */ /* 0x000fe2000bfc6270 */
[----:B------:R-:W-:Y:S01]  /*2bd0*/  USEL UR16, UR16, URZ, !UP0 ;  /* 0x0000003f10107287 */ /* 0x000fe2000c000000 */
[----:B---3--:R-:W-:Y:S01]  /*2be0*/  SEL R4, RZ, 0x4, P0 ;  /* 0x00000004ff047807 */ /* 0x008fe20000000000 */
[----:B------:R-:W-:Y:S01]  /*2bf0*/  UMOV UR9, 0x40000040 ;  /* 0x4000004000097882 */ /* 0x000fe20000000000 */
[----:B------:R-:W-:Y:S01]  /*2c00*/  UMOV UR11, 0x40000040 ;  /* 0x40000040000b7882 */ /* 0x000fe20000000000 */
[----:B------:R-:W-:Y:S01]  /*2c10*/  ULEA UR6, UR16, UR12, 0xc ;  /* 0x0000000c10067291 */ /* 0x000fe2000f8e603f */
[----:B------:R-:W-:Y:S01]  /*2c20*/  ISETP.GE.AND P4, PT, R108, UR14, PT ;  /* 0x0000000e6c007c0c */ /* 0x000fe2000bf86270 */
[----:B------:R-:W-:Y:S01]  /*2c30*/  ULEA UR5, UR16, UR12, 0xd ;  /* 0x0000000c10057291 */ /* 0x000fe2000f8e683f */
[----:B------:R-:W-:Y:S01]  /*2c40*/  LEA R6, P0, R63, R20, 0x2 ;  /* 0x000000143f067211 */ /* 0x000fe200078010ff */
[----:B------:R-:W-:Y:S01]  /*2c50*/  UIADD3 UR6, UR6, 0x6000, URZ ;  /* 0x0000600006067890 */ /* 0x000fe2000fffe03f */
[----:B------:R-:W-:Y:S01]  /*2c60*/  SEL R7, RZ, 0x4, P4 ;  /* 0x00000004ff077807 */ /* 0x000fe20002000000 */
[----:B------:R-:W-:Y:S01]  /*2c70*/  USHF.R.U32.HI UR5, URZ, 0x4, UR5 ;  /* 0x000000043f057899 */ /* 0x000fe20008011605 */
[----:B------:R-:W-:Y:S01]  /*2c80*/  ISETP.GE.AND P5, PT, R106, UR14, PT ;  /* 0x0000000e6a007c0c */ /* 0x000fe2000bfa6270 */
[----:B------:R-:W-:-:S02]  /*2c90*/  USHF.R.U32.HI UR6, URZ, 0x4, UR6 ;  /* 0x000000043f067899 */ /* 0x000fc40008011606 */
[----:B------:R-:W-:Y:S01]  /*2ca0*/  USGXT.U32 UR8, UR5, 0xe ;  /* 0x0000000e0508789a */ /* 0x000fe20008000000 */
[----:B------:R-:W-:Y:S01]  /*2cb0*/  SEL R5, RZ, 0x4, P5 ;  /* 0x00000004ff057807 */ /* 0x000fe20002800000 */
[----:B------:R-:W-:Y:S01]  /*2cc0*/  USGXT.U32 UR10, UR6, 0xe ;  /* 0x0000000e060a789a */ /* 0x000fe20008000000 */
[----:B------:R-:W-:Y:S01]  /*2cd0*/  ISETP.GE.AND P5, PT, R111, UR14, PT ;  /* 0x0000000e6f007c0c */ /* 0x000fe2000bfa6270 */
[----:B------:R-:W-:Y:S01]  /*2ce0*/  UMOV UR5, URZ ;  /* 0x0000003f00057c82 */ /* 0x000fe20008000000 */
[----:B------:R-:W-:Y:S01]  /*2cf0*/  WARPGROUP.ARRIVE ;  /* 0x00000000000079c5 */ /* 0x000fe20000000000 */
[----:B------:R-:W-:Y:S01]  /*2d00*/  UMOV UR6, URZ ;  /* 0x0000003f00067c82 */ /* 0x000fe20008000000 */
[----:B------:R-:W-:-:S04]  /*2d10*/  SEL R9, RZ, 0x4, P5 ;  /* 0x00000004ff097807 */ /* 0x000fc80002800000 */
[----:B------:R-:W-:Y:S01]  /*2d20*/  HGMMA.64x32x8.F32.TF32 R24, gdesc[UR8], R24 ;  /* 0x04600000081879f0 */ /* 0x000fe20008702818 */
[----:B------:R-:W-:Y:S02]  /*2d30*/  UIADD3 UR8, UP0, UR8, 0x2, URZ ;  /* 0x0000000208087890 */ /* 0x000fe4000ff1e03f */
[----:B------:R-:W-:Y:S02]  /*2d40*/  UIADD3 UR10, UP1, UR10, 0x2, URZ ;  /* 0x000000020a0a7890 */ /* 0x000fe4000ff3e03f */
[----:B------:R-:W-:Y:S02]  /*2d50*/  UIADD3.X UR9, UR5, 0x40000040, URZ, UP0, !UPT ;  /* 0x4000004005097890 */ /* 0x000fe400087fe43f */
[----:B------:R-:W-:Y:S02]  /*2d60*/  UIADD3.X UR11, UR6, 0x40000040, URZ, UP1, !UPT ;  /* 0x40000040060b7890 */ /* 0x000fe40008ffe43f */
[----:B------:R-:W-:Y:S02]  /*2d70*/  UIADD3.64 UR20, UR8, 0x2, URZ ;  /* 0x0000000208147897 */ /* 0x000fe4000fffe03f */
[----:B------:R-:W-:-:S02]  /*2d80*/  UIADD3.64 UR22, UR10, 0x2, URZ ;  /* 0x000000020a167897 */ /* 0x000fc4000fffe03f */
[----:B------:R-:W-:Y:S02]  /*2d90*/  UISETP.GE.AND UP1, UPT, UR4, UR17, UPT ;  /* 0x000000110400728c */ /* 0x000fe4000bf26270 */
[----:B------:R-:W-:Y:S02]  /*2da0*/  UISETP.GT.AND UP0, UPT, UR15, 0x2, UPT ;  /* 0x000000020f00788c */ /* 0x000fe4000bf04270 */
[----:B------:R-:W-:Y:S02]  /*2db0*/  UIADD3 UR4, UR4, 0x1, URZ ;  /* 0x0000000104047890 */ /* 0x000fe4000fffe03f */
[----:B------:R-:W-:Y:S01]  /*2dc0*/  PLOP3.LUT P1, PT, PT, PT, UP1, 0x40, 0x0 ;  /* 0x000000000000781c */ /* 0x000fe20003f2e818 */
[----:B------:R-:W-:Y:S01]  /*2dd0*/  USEL UR15, UR15, URZ, !UP0 ;  /* 0x0000003f0f0f7287 */ /* 0x000fe2000c000000 */
[----:B------:R-:W-:Y:S01]  /*2de0*/  PLOP3.LUT P2, PT, PT, PT, UP1, 0x40, 0x0 ;  /* 0x000000000000781c */ /* 0x000fe20003f4e818 */
[----:B------:R-:W-:Y:S01]  /*2df0*/  UISETP.NE.U32.AND UP0, UPT, UR13, UR4, UPT ;  /* 0x000000040d00728c */ /* 0x000fe2000bf05070 */
[----:B------:R-:W-:Y:S01]  /*2e00*/  SEL R4, R4, RZ, P1 ;  /* 0x000000ff04047207 */ /* 0x000fe20000800000 */
[----:B------:R-:W-:Y:S01]  /*2e10*/  ULEA UR5, UR15, UR12, 0xd ;  /* 0x0000000c0f057291 */ /* 0x000fe2000f8e683f */
[----:B------:R-:W-:-:S02]  /*2e20*/  PLOP3.LUT P1, PT, PT, PT, UP1, 0x40, 0x0 ;  /* 0x000000000000781c */ /* 0x000fc40003f2e818 */
[----:B------:R-:W-:Y:S02]  /*2e30*/  ISETP.NE.U32.AND P3, PT, R4, RZ, PT ;  /* 0x000000ff0400720c */ /* 0x000fe40003f65070 */
[----:B------:R-:W-:Y:S01]  /*2e40*/  SEL R4, RZ, 0x4, P6 ;  /* 0x00000004ff047807 */ /* 0x000fe20003000000 */
[----:B------:R-:W-:Y:S01]  /*2e50*/  VIADD R13, R76, UR5 ;  /* 0x000000054c0d7c36 */ /* 0x000fe20008000000 */
[----:B------:R-:W-:Y:S01]  /*2e60*/  PLOP3.LUT P6, PT, PT, PT, UP1, 0x40, 0x0 ;  /* 0x000000000000781c */ /* 0x000fe20003fce818 */
[----:B------:R-:W-:Y:S01]  /*2e70*/  VIADD R15, R116, UR5 ;  /* 0x00000005740f7c36 */ /* 0x000fe20008000000 */
[----:B------:R-:W-:Y:S01]  /*2e80*/  SEL R4, R4, RZ, P2 ;  /* 0x000000ff04047207 */ /* 0x000fe20001000000 */
[----:B------:R-:W-:Y:S01]  /*2e90*/  VIADD R145, R84, UR5 ;  /* 0x0000000554917c36 */ /* 0x000fe20008000000 */
[----:B------:R-:W-:Y:S01]  /*2ea0*/  SEL R8, R7, RZ, P6 ;  /* 0x000000ff07087207 */ /* 0x000fe20003000000 */
[----:B------:R-:W-:Y:S01]  /*2eb0*/  IMAD.X R7, R22, 0x1, R133, P0 ;  /* 0x0000000116077824 */ /* 0x000fe200000e0685 */
[----:B------:R-:W-:Y:S01]  /*2ec0*/  ISETP.NE.U32.AND P0, PT, R4, RZ, PT ;  /* 0x000000ff0400720c */ /* 0x000fe20003f05070 */
[----:B------:R-:W-:Y:S01]  /*2ed0*/  VIADD R147, R85, UR5 ;  /* 0x0000000555937c36 */ /* 0x000fe20008000000 */
[----:B------:R-:W-:Y:S01]  /*2ee0*/  SEL R5, R5, RZ, P1 ;  /* 0x000000ff05057207 */ /* 0x000fe20000800000 */
[----:B------:R-:W-:Y:S01]  /*2ef0*/  VIADD R149, R86, UR5 ;  /* 0x0000000556957c36 */ /* 0x000fe20008000000 */
[----:B------:R-:W-:-:S02]  /*2f00*/  LEA R4, P4, R65, R20, 0x2 ;  /* 0x0000001441047211 */ /* 0x000fc400078810ff */
[----:B------:R-:W-:Y:S02]  /*2f10*/  ISETP.NE.U32.AND P2, PT, R5, RZ, PT ;  /* 0x000000ff0500720c */ /* 0x000fe40003f45070 */
[----:B------:R-:W-:Y:S01]  /*2f20*/  ISETP.NE.U32.AND P1, PT, R8, RZ, PT ;  /* 0x000000ff0800720c */ /* 0x000fe20003f25070 */
[----:B------:R-:W-:Y:S01]  /*2f30*/  IMAD.X R5, R22, 0x1, R143, P4 ;  /* 0x0000000116057824 */ /* 0x000fe200020e068f */
[----:B------:R-:W-:Y:S02]  /*2f40*/  PLOP3.LUT P6, PT, PT, PT, UP1, 0x40, 0x0 ;  /* 0x000000000000781c */ /* 0x000fe40003fce818 */
[----:B------:R-:W-:Y:S02]  /*2f50*/  ISETP.GE.AND P4, PT, R112, UR14, PT ;  /* 0x0000000e70007c0c */ /* 0x000fe4000bf86270 */
[----:B------:R-:W-:Y:S01]  /*2f60*/  PLOP3.LUT P5, PT, PT, PT, UP1, 0x40, 0x0 ;  /* 0x000000000000781c */ /* 0x000fe20003fae818 */
[----:B------:R-:W-:Y:S01]  /*2f70*/  HGMMA.64x32x8.F32.TF32 R24, gdesc[UR8], R24 ;  /* 0x04600000081879f0 */ /* 0x000fe20008702818 */
[----:B------:R-:W-:-:S02]  /*2f80*/  UIADD3.64 UR8, UR8, 0x4, URZ ;  /* 0x0000000408087897 */ /* 0x000fc4000fffe03f */
[----:B------:R-:W-:Y:S01]  /*2f90*/  UIADD3.64 UR10, UR10, 0x4, URZ ;  /* 0x000000040a0a7897 */ /* 0x000fe2000fffe03f */
[----:B------:R-:W-:Y:S08]  /*2fa0*/  HGMMA.64x32x8.F32.TF32 R24, gdesc[UR20], R24 ;  /* 0x04600000141879f0 */ /* 0x000ff00008702818 */
[----:B------:R-:W-:Y:S03]  /*2fb0*/  HGMMA.64x32x8.F32.TF32 R24, gdesc[UR8], R24, gsb0 ;  /* 0x04600000081879f0 */ /* 0x000fe60008002818 */
[----:B------:R-:W-:-:S02]  /*2fc0*/  WARPGROUP.DEPBAR.LE gsb0, 0x1 ;  /* 0x00008000000079c5 */ /* 0x000fc40000010100 */
[----:B------:R-:W-:Y:S06]  /*2fd0*/  BAR.SYNC.DEFER_BLOCKING 0x0 ;  /* 0x0000000000007b1d */ /* 0x000fec0000010000 */
[----:B------:R-:W-:Y:S01]  /*2fe0*/  @!PT LDS RZ, [RZ] ;  /* 0x00000000fffff984 */ /* 0x000fe20000000800 */
[----:B------:R-:W-:Y:S01]  /*2ff0*/  @!PT LDS RZ, [RZ] ;  /* 0x00000000fffff984 */ /* 0x000fe20000000800 */
[----:B------:R-:W-:Y:S01]  /*3000*/  @!PT LDS RZ, [RZ] ;  /* 0x00000000fffff984 */ /* 0x000fe20000000800 */
[----:B------:R1:W-:Y:S01]  /*3010*/  LDGSTS.E [R13], desc[UR18][R6.64], P3 ;  /* 0x00000000060d7fae */ /* 0x0003e20009921852 */
[----:B------:R-:W-:-:S03]  /*3020*/  ISETP.GE.AND P3, PT, R110, UR14, PT ;  /* 0x0000000e6e007c0c */ /* 0x000fc6000bf66270 */
[----:B------:R2:W-:Y:S01]  /*3030*/  LDGSTS.E [R13+0x8], desc[UR18][R4.64], P0 ;  /* 0x00008000040d7fae */ /* 0x0005e20008121852 */
[----:B------:R-:W-:Y:S02]  /*3040*/  SEL R8, RZ, 0x4, P3 ;  /* 0x00000004ff087807 */ /* 0x000fe40001800000 */
[----:B------:R-:W-:Y:S02]  /*3050*/  PLOP3.LUT P3, PT, PT, PT, UP1, 0x40, 0x0 ;  /* 0x000000000000781c */ /* 0x000fe40003f6e818 */
[----:B------:R-:W-:Y:S02]  /*3060*/  SEL R8, R8, RZ, P6 ;  /* 0x000000ff08087207 */ /* 0x000fe40003000000 */
[----:B------:R-:W-:Y:S02]  /*3070*/  SEL R9, R9, RZ, P3 ;  /* 0x000000ff09097207 */ /* 0x000fe40001800000 */
[----:B-1----:R-:W-:Y:S02]  /*3080*/  SEL R7, RZ, 0x4, P4 ;  /* 0x00000004ff077807 */ /* 0x002fe40002000000 */
[----:B------:R-:W-:Y:S01]  /*3090*/  LEA R6, P4, R67, R20, 0x2 ;  /* 0x0000001443067211 */ /* 0x000fe200078810ff */
[----:B--2---:R-:W-:Y:S01]  /*30a0*/  VIADD R13, R78, UR5 ;  /* 0x000000054e0d7c36 */ /* 0x004fe20008000000 */
[----:B------:R-:W-:-:S02]  /*30b0*/  ISETP.NE.U32.AND P3, PT, R8, RZ, PT ;  /* 0x000000ff0800720c */ /* 0x000fc40003f65070 */
[----:B------:R-:W-:Y:S01]  /*30c0*/  SEL R10, R7, RZ, P5 ;  /* 0x000000ff070a7207 */ /* 0x000fe20002800000 */
[C---:B------:R-:W-:Y:S01]  /*30d0*/  IMAD.X R7, R22.reuse, 0x1, R141, P4 ;  /* 0x0000000116077824 */ /* 0x040fe200020e068d */
[----:B------:R-:W-:Y:S02]  /*30e0*/  LEA R8, P6, R69, R20, 0x2 ;  /* 0x0000001445087211 */ /* 0x000fe400078c10ff */
[----:B------:R-:W-:Y:S02]  /*30f0*/  ISETP.NE.U32.AND P4, PT, R9, RZ, PT ;  /* 0x000000ff0900720c */ /* 0x000fe40003f85070 */
[----:B------:R-:W-:Y:S01]  /*3100*/  LDGSTS.E [R15], desc[UR18][R6.64], P2 ;  /* 0x00000000060f7fae */ /* 0x000fe20009121852 */
[----:B------:R-:W-:Y:S01]  /*3110*/  IMAD.X R9, R22, 0x1, R139, P6 ;  /* 0x0000000116097824 */ /* 0x000fe200030e068b */
[----:B------:R-:W-:Y:S02]  /*3120*/  ISETP.NE.U32.AND P5, PT, R10, RZ, PT ;  /* 0x000000ff0a00720c */ /* 0x000fe40003fa5070 */
[----:B------:R-:W-:-:S02]  /*3130*/  ISETP.GE.AND P2, PT, R59, UR14, PT ;  /* 0x0000000e3b007c0c */ /* 0x000fc4000bf46270 */
[-C--:B------:R-:W-:Y:S01]  /*3140*/  LEA R10, P6, R71, R20.reuse, 0x2 ;  /* 0x00000014470a7211 */ /* 0x080fe200078c10ff */
[----:B------:R1:W-:Y:S01]  /*3150*/  LDGSTS.E [R15+0x8], desc[UR18][R8.64], P1 ;  /* 0x00008000080f7fae */ /* 0x0003e20008921852 */
[----:B------:R-:W-:Y:S02]  /*3160*/  ISETP.GE.AND P0, PT, R113, UR14, PT ;  /* 0x0000000e71007c0c */ /* 0x000fe4000bf06270 */
[----:B------:R-:W-:Y:S01]  /*3170*/  PLOP3.LUT P1, PT, PT, PT, UP1, 0x40, 0x0 ;  /* 0x000000000000781c */ /* 0x000fe20003f2e818 */
[----:B------:R-:W-:Y:S01]  /*3180*/  IMAD.X R11, R22, 0x1, R137, P6 ;  /* 0x00000001160b7824 */ /* 0x000fe200030e0689 */
[----:B------:R-:W-:Y:S02]  /*3190*/  SEL R12, RZ, 0x4, P2 ;  /* 0x00000004ff0c7807 */ /* 0x000fe40001000000 */
[----:B------:R-:W-:Y:S02]  /*31a0*/  ISETP.GE.AND P2, PT, R114, UR14, PT ;  /* 0x0000000e72007c0c */ /* 0x000fe4000bf46270 */
[----:B------:R-:W-:Y:S01]  /*31b0*/  SEL R5, RZ, 0x4, P0 ;  /* 0x00000004ff057807 */ /* 0x000fe20000000000 */
[----:B------:R2:W-:Y:S01]  /*31c0*/  LDGSTS.E [R13], desc[UR18][R10.64], P3 ;  /* 0x000000000a0d7fae */ /* 0x0005e20009921852 */
[----:B------:R-:W-:Y:S01]  /*31d0*/  PLOP3.LUT P6, PT, PT, PT, UP1, 0x40, 0x0 ;  /* 0x000000000000781c */ /* 0x000fe20003fce818 */
[----:B-1----:R-:W-:Y:S01]  /*31e0*/  VIADD R15, R80, UR5 ;  /* 0x00000005500f7c36 */ /* 0x002fe20008000000 */
[----:B------:R-:W-:-:S02]  /*31f0*/  IADD3 R4, P0, R62, R20, RZ ;  /* 0x000000143e047210 */ /* 0x000fc40007f1e0ff */
[----:B------:R-:W-:Y:S02]  /*3200*/  SEL R12, R12, RZ, P1 ;  /* 0x000000ff0c0c7207 */ /* 0x000fe40000800000 */
[----:B------:R-:W-:Y:S02]  /*3210*/  PLOP3.LUT P1, PT, PT, PT, UP1, 0x40, 0x0 ;  /* 0x000000000000781c */ /* 0x000fe40003f2e818 */
[----:B------:R-:W-:Y:S02]  /*3220*/  SEL R8, RZ, 0x4, P2 ;  /* 0x00000004ff087807 */ /* 0x000fe40001000000 */
[----:B------:R-:W-:Y:S01]  /*3230*/  SEL R7, R5, RZ, P6 ;  /* 0x000000ff05077207 */ /* 0x000fe20003000000 */
[----:B------:R-:W-:Y:S01]  /*3240*/  IMAD.X R5, R22, 0x1, R107, P0 ;  /* 0x0000000116057824 */ /* 0x000fe200000e066b */
[-C--:B------:R-:W-:Y:S01]  /*3250*/  IADD3 R6, P6, R64, R20.reuse, RZ ;  /* 0x0000001440067210 */ /* 0x080fe20007fde0ff */
[----:B--2---:R-:W-:Y:S01]  /*3260*/  VIADD R11, R82, UR5 ;  /* 0x00000005520b7c36 */ /* 0x004fe20008000000 */
[----:B------:R-:W-:Y:S01]  /*3270*/  SEL R8, R8, RZ, P1 ;  /* 0x000000ff08087207 */ /* 0x000fe20000800000 */
[----:B------:R-:W-:Y:S01]  /*3280*/  ULEA UR5, UR15, UR12, 0xc ;  /* 0x0000000c0f057291 */ /* 0x000fe2000f8e603f */
[----:B------:R-:W-:Y:S01]  /*3290*/  ISETP.NE.U32.AND P1, PT, R7, RZ, PT ;  /* 0x000000ff0700720c */ /* 0x000fe20003f25070 */
[----:B------:R-:W-:Y:S01]  /*32a0*/  IMAD.X R7, R22, 0x1, R109, P6 ;  /* 0x0000000116077824 */ /* 0x000fe200030e066d */
[----:B------:R-:W-:Y:S01]  /*32b0*/  ISETP.NE.U32.AND P0, PT, R8, RZ, PT ;  /* 0x000000ff0800720c */ /* 0x000fe20003f05070 */
[----:B------:R1:W-:Y:S01]  /*32c0*/  LDGSTS.E [R13+0x8], desc[UR18][R4.64], P4 ;  /* 0x00008000040d7fae */ /* 0x0003e2000a121852 */
[----:B------:R-:W-:-:S02]  /*32d0*/  IADD3 R8, P4, R60, R20, RZ ;  /* 0x000000143c087210 */ /* 0x000fc40007f9e0ff */
[----:B------:R-:W-:Y:S01]  /*32e0*/  ISETP.NE.U32.AND P2, PT, R12, RZ, PT ;  /* 0x000000ff0c00720c */ /* 0x000fe20003f45070 */
[----:B------:R2:W-:Y:S01]  /*32f0*/  LDGSTS.E [R15], desc[UR18][R6.64], P5 ;  /* 0x00000000060f7fae */ /* 0x0005e2000a921852 */
[----:B------:R-:W-:Y:S01]  /*3300*/  ISETP.GE.AND P3, PT, R115, UR14, PT ;  /* 0x0000000e73007c0c */ /* 0x000fe2000bf66270 */
[----:B------:R-:W-:Y:S01]  /*3310*/  IMAD.X R9, R22, 0x1, R99, P4 ;  /* 0x0000000116097824 */ /* 0x000fe200020e0663 */
[----:B------:R-:W-:Y:S02]  /*3320*/  ISETP.GE.AND P5, PT, R77, UR14, PT ;  /* 0x0000000e4d007c0c */ /* 0x000fe4000bfa6270 */
[----:B------:R-:W-:Y:S02]  /*3330*/  ISETP.GE.AND P4, PT, R79, UR14, PT ;  /* 0x0000000e4f007c0c */ /* 0x000fe4000bf86270 */
[----:B------:R-:W-:Y:S02]  /*3340*/  PLOP3.LUT P6, PT, PT, PT, UP1, 0x40, 0x0 ;  /* 0x000000000000781c */ /* 0x000fe40003fce818 */
[----:B------:R-:W-:-:S02]  /*3350*/  SEL R12, RZ, 0x4, P3 ;  /* 0x00000004ff0c7807 */ /* 0x000fc40001800000 */
[----:B------:R-:W-:Y:S01]  /*3360*/  SEL R10, RZ, 0x4, P5 ;  /* 0x00000004ff0a7807 */ /* 0x000fe20002800000 */
[----:B------:R3:W-:Y:S01]  /*3370*/  LDGSTS.E [R15+0x8], desc[UR18][R8.64], P2 ;  /* 0x00008000080f7fae */ /* 0x0007e20009121852 */
[----:B------:R-:W-:Y:S02]  /*3380*/  PLOP3.LUT P5, PT, PT, PT, UP1, 0x40, 0x0 ;  /* 0x000000000000781c */ /* 0x000fe40003fae818 */
[----:B-1----:R-:W-:Y:S02]  /*3390*/  SEL R5, RZ, 0x4, P4 ;  /* 0x00000004ff057807 */ /* 0x002fe40002000000 */
[----:B------:R-:W-:Y:S02]  /*33a0*/  SEL R12, R12, RZ, P6 ;  /* 0x000000ff0c0c7207 */ /* 0x000fe40003000000 */
[----:B------:R-:W-:Y:S02]  /*33b0*/  IADD3 R4, P4, R68, R20, RZ ;  /* 0x0000001444047210 */ /* 0x000fe40007f9e0ff */
[----:B------:R-:W-:-:S02]  /*33c0*/  PLOP3.LUT P3, PT, PT, PT, UP1, 0x40, 0x0 ;  /* 0x000000000000781c */ /* 0x000fc40003f6e818 */
[----:B--2---:R-:W-:Y:S01]  /*33d0*/  SEL R7, R5, RZ, P5 ;  /* 0x000000ff05077207 */ /* 0x004fe20002800000 */
[----:B------:R-:W-:Y:S01]  /*33e0*/  IMAD.X R5, R22, 0x1, R105, P4 ;  /* 0x0000000116057824 */ /* 0x000fe200020e0669 */
[----:B------:R-:W-:Y:S02]  /*33f0*/  IADD3 R6, P6, R70, R20, RZ ;  /* 0x0000001446067210 */ /* 0x000fe40007fde0ff */
[----:B------:R-:W-:Y:S02]  /*3400*/  SEL R10, R10, RZ, P3 ;  /* 0x000000ff0a0a7207 */ /* 0x000fe40001800000 */
[----:B------:R-:W-:Y:S01]  /*3410*/  ISETP.NE.U32.AND P5, PT, R7, RZ, PT ;  /* 0x000000ff0700720c */ /* 0x000fe20003fa5070 */
[----:B------:R-:W-:Y:S01]  /*3420*/  IMAD.X R7, R22, 0x1, R103, P6 ;  /* 0x0000000116077824 */ /* 0x000fe200030e0667 */
[----:B------:R-:W-:Y:S01]  /*3430*/  ISETP.GE.AND P2, PT, R81, UR14, PT ;  /* 0x0000000e51007c0c */ /* 0x000fe2000bf46270 */
[----:B------:R1:W-:Y:S01]  /*3440*/  LDGSTS.E [R11], desc[UR18][R4.64], P1 ;  /* 0x00000000040b7fae */ /* 0x0003e20008921852 */
[----:B------:R-:W-:-:S02]  /*3450*/  ISETP.NE.U32.AND P4, PT, R10, RZ, PT ;  /* 0x000000ff0a00720c */ /* 0x000fc40003f85070 */
[----:B------:R-:W-:Y:S01]  /*3460*/  SEL R10, RZ, 0x4, P2 ;  /* 0x00000004ff0a7807 */ /* 0x000fe20001000000 */
[----:B------:R2:W-:Y:S01]  /*3470*/  LDGSTS.E [R11+0x8], desc[UR18][R6.64], P0 ;  /* 0x00008000060b7fae */ /* 0x0005e20008121852 */
[----:B------:R-:W-:Y:S02]  /*3480*/  ISETP.GE.AND P2, PT, R83, UR14, PT ;  /* 0x0000000e53007c0c */ /* 0x000fe4000bf46270 */
[----:B------:R-:W-:Y:S02]  /*3490*/  ISETP.GE.AND P6, PT, R61, UR14, PT ;  /* 0x0000000e3d007c0c */ /* 0x000fe4000bfc6270 */
[----:B------:R-:W-:Y:S01]  /*34a0*/  ISETP.GE.AND P0, PT, R58, UR14, PT ;  /* 0x0000000e3a007c0c */ /* 0x000fe2000bf06270 */
[----:B------:R-:W-:Y:S01]  /*34b0*/  UIADD3 UR14, UR14, -0x20, URZ ;  /* 0xffffffe00e0e7890 */ /* 0x000fe2000fffe03f */
[----:B------:R-:W-:Y:S02]  /*34c0*/  PLOP3.LUT P1, PT, PT, PT, UP1, 0x40, 0x0 ;  /* 0x000000000000781c */ /* 0x000fe40003f2e818 */
[----:B---3--:R-:W-:-:S02]  /*34d0*/  SEL R8, RZ, 0x4, P2 ;  /* 0x00000004ff087807 */ /* 0x008fc40001000000 */
[----:B-1----:R-:W-:Y:S02]  /*34e0*/  SEL R4, RZ, 0x4, P6 ;  /* 0x00000004ff047807 */ /* 0x002fe40003000000 */
[----:B------:R-:W-:Y:S02]  /*34f0*/  PLOP3.LUT P2, PT, PT, PT, UP1, 0x40, 0x0 ;  /* 0x000000000000781c */ /* 0x000fe40003f4e818 */
[----:B------:R-:W-:Y:S02]  /*3500*/  PLOP3.LUT P6, PT, PT, PT, UP1, 0x40, 0x0 ;  /* 0x000000000000781c */ /* 0x000fe40003fce818 */
[----:B------:R-:W-:Y:S02]  /*3510*/  SEL R5, RZ, 0x4, P0 ;  /* 0x00000004ff057807 */ /* 0x000fe40000000000 */
[----:B------:R-:W-:Y:S02]  /*3520*/  SEL R10, R10, RZ, P1 ;  /* 0x000000ff0a0a7207 */ /* 0x000fe40000800000 */
[----:B------:R-:W-:-:S02]  /*3530*/  PLOP3.LUT P1, PT, PT, PT, UP1, 0x40, 0x0 ;  /* 0x000000000000781c */ /* 0x000fc40003f2e818 */
[----:B------:R-:W-:Y:S02]  /*3540*/  IADD3 R14, P0, R72, R20, RZ ;  /* 0x00000014480e7210 */ /* 0x000fe40007f1e0ff */
[----:B------:R-:W-:Y:S02]  /*3550*/  ISETP.NE.U32.AND P3, PT, R12, RZ, PT ;  /* 0x000000ff0c00720c */ /* 0x000fe40003f65070 */
[----:B------:R-:W-:Y:S01]  /*3560*/  SEL R4, R4, RZ, P2 ;  /* 0x000000ff04047207 */ /* 0x000fe20001000000 */
[----:B------:R-:W-:Y:S01]  /*3570*/  IMAD.X R15, R22, 0x1, R101, P0 ;  /* 0x00000001160f7824 */ /* 0x000fe200000e0665 */
[----:B------:R-:W-:Y:S02]  /*3580*/  SEL R5, R5, RZ, P6 ;  /* 0x000000ff05057207 */ /* 0x000fe40003000000 */
[----:B------:R-:W-:Y:S02]  /*3590*/  SEL R8, R8, RZ, P1 ;  /* 0x000000ff08087207 */ /* 0x000fe40000800000 */
[----:B------:R-:W-:-:S02]  /*35a0*/  ISETP.NE.U32.AND P1, PT, R10, RZ, PT ;  /* 0x000000ff0a00720c */ /* 0x000fc40003f25070 */
[----:B------:R-:W-:Y:S01]  /*35b0*/  ISETP.NE.U32.AND P6, PT, R4, RZ, PT ;  /* 0x000000ff0400720c */ /* 0x000fe20003fc5070 */
[----:B------:R-:W-:Y:S01]  /*35c0*/  IMAD.MOV.U32 R4, RZ, RZ, R20 ;  /* 0x000000ffff047224 */ /* 0x000fe200078e0014 */
[----:B------:R-:W-:Y:S01]  /*35d0*/  ISETP.NE.U32.AND P0, PT, R5, RZ, PT ;  /* 0x000000ff0500720c */ /* 0x000fe20003f05070 */
[----:B------:R-:W-:Y:S01]  /*35e0*/  IMAD.MOV.U32 R5, RZ, RZ, R22 ;  /* 0x000000ffff057224 */ /* 0x000fe200078e0016 */
[----:B------:R-:W-:Y:S01]  /*35f0*/  ISETP.NE.U32.AND P2, PT, R8, RZ, PT ;  /* 0x000000ff0800720c */ /* 0x000fe20003f45070 */
[----:B------:R1:W-:Y:S01]  /*3600*/  LDGSTS.E [R145], desc[UR18][R14.64], P3 ;  /* 0x000000000e917fae */ /* 0x0003e20009921852 */
[----:B--2---:R-:W-:Y:S01]  /*3610*/  IADD3 R6, P3, R73, R20, RZ ;  /* 0x0000001449067210 */ /* 0x004fe20007f7e0ff */
[----:B------:R-:W-:-:S04]  /*3620*/  IMAD.WIDE R16, R43, 0x4, R4 ;  /* 0x000000042b107825 */ /* 0x000fc800078e0204 */
[--C-:B------:R-:W-:Y:S01]  /*3630*/  IMAD.WIDE R8, R41, 0x4, R4.reuse ;  /* 0x0000000429087825 */ /* 0x100fe200078e0204 */
[----:B------:R2:W-:Y:S03]  /*3640*/  LDGSTS.E [R145+0x8], desc[UR18][R16.64], P4 ;  /* 0x0000800010917fae */ /* 0x0005e6000a121852 */
[--C-:B------:R-:W-:Y:S01]  /*3650*/  IMAD.WIDE R10, R23, 0x4, R4.reuse ;  /* 0x00000004170a7825 */ /* 0x100fe200078e0204 */
[----:B------:R3:W-:Y:S03]  /*3660*/  LDGSTS.E [R147], desc[UR18][R8.64], P5 ;  /* 0x0000000008937fae */ /* 0x0007e6000a921852 */
[----:B------:R-:W-:Y:S01]  /*3670*/  IMAD.WIDE R4, R21, 0x4, R4 ;  /* 0x0000000415047825 */ /* 0x000fe200078e0204 */
[----:B------:R4:W-:Y:S01]  /*3680*/  LDGSTS.E [R147+0x8], desc[UR18][R10.64], P1 ;  /* 0x000080000a937fae */ /* 0x0009e20008921852 */
[----:B------:R-:W-:-:S02]  /*3690*/  IADD3 R12, P1, R66, R93, RZ ;  /* 0x0000005d420c7210 */ /* 0x000fc40007f3e0ff */
[----:B------:R-:W-:Y:S01]  /*36a0*/  IMAD.X R7, R22, 0x1, R97, P3 ;  /* 0x0000000116077824 */ /* 0x000fe200018e0661 */
[----:B------:R5:W-:Y:S01]  /*36b0*/  LDGSTS.E [R149], desc[UR18][R4.64], P2 ;  /* 0x0000000004957fae */ /* 0x000be20009121852 */
[C---:B-1----:R-:W-:Y:S01]  /*36c0*/  IADD3 R14, P2, R66.reuse, R91, RZ ;  /* 0x0000005b420e7210 */ /* 0x042fe20007f5e0ff */
[--C-:B------:R-:W-:Y:S01]  /*36d0*/  IMAD.X R13, R129, 0x1, R98.reuse, P1 ;  /* 0x00000001810d7824 */ /* 0x100fe200008e0662 */
[----:B--2---:R-:W-:Y:S01]  /*36e0*/  IADD3 R16, P3, R66, R131, RZ ;  /* 0x0000008342107210 */ /* 0x004fe20007f7e0ff */
[----:B------:R-:W-:Y:S01]  /*36f0*/  VIADD R145, R0, UR5 ;  /* 0x0000000500917c36 */ /* 0x000fe20008000000 */
[C---:B---3--:R-:W-:Y:S01]  /*3700*/  IADD3 R8, P1, R66.reuse, R51, RZ ;  /* 0x0000003342087210 */ /* 0x048fe20007f3e0ff */
[----:B------:R1:W-:Y:S01]  /*3710*/  LDGSTS.E [R149+0x8], desc[UR18][R6.64], P6 ;  /* 0x0000800006957fae */ /* 0x0003e2000b121852 */
[--C-:B------:R-:W-:Y:S01]  /*3720*/  IMAD.X R15, R125, 0x1, R98.reuse, P2 ;  /* 0x000000017d0f7824 */ /* 0x100fe200010e0662 */
[C---:B----4-:R-:W-:Y:S01]  /*3730*/  IADD3 R10, P2, R66.reuse, R47, RZ ;  /* 0x0000002f420a7210 */ /* 0x050fe20007f5e0ff */
[----:B------:R-:W-:Y:S01]  /*3740*/  VIADD R147, R87, UR5 ;  /* 0x0000000557937c36 */ /* 0x000fe20008000000 */
[----:B------:R-:W0:Y:S01]  /*3750*/  LDGDEPBAR ;  /* 0x00000000000079af */ /* 0x000e220000000000 */
[--C-:B------:R-:W-:Y:S01]  /*3760*/  IMAD.X R9, R119, 0x1, R98.reuse, P1 ;  /* 0x0000000177097824 */ /* 0x100fe200008e0662 */
[C---:B-----5:R-:W-:Y:S01]  /*3770*/  IADD3 R4, P1, R66.reuse, R95, RZ ;  /* 0x0000005f42047210 */ /* 0x060fe20007f3e0ff */
[--C-:B------:R-:W-:Y:S01]  /*3780*/  IMAD.X R11, R121, 0x1, R98.reuse, P2 ;  /* 0x00000001790b7824 */ /* 0x100fe200010e0662 */
[----:B------:R2:W-:Y:S01]  /*3790*/  LDGSTS.E [R145+0x6000], desc[UR18][R12.64], P0 ;  /* 0x060000000c917fae */ /* 0x0005e20008121852 */
[--C-:B------:R-:W-:Y:S01]  /*37a0*/  IMAD.X R17, R117, 0x1, R98.reuse, P3 ;  /* 0x0000000175117824 */ /* 0x100fe200018e0662 */
[-C--:B------:R-:W-:Y:S01]  /*37b0*/  IADD3 R47, P6, R47, R42.reuse, RZ ;  /* 0x0000002a2f2f7210 */ /* 0x080fe20007fde0ff */
[----:B------:R-:W-:Y:S01]  /*37c0*/  IMAD.X R5, R127, 0x1, R98, P1 ;  /* 0x000000017f057824 */ /* 0x000fe200008e0662 */
[C---:B-1----:R-:W-:Y:S01]  /*37d0*/  IADD3 R6, P2, R66.reuse, R53, RZ ;  /* 0x0000003542067210 */ /* 0x042fe20007f5e0ff */
[----:B------:R3:W-:Y:S01]  /*37e0*/  LDGSTS.E [R145+0x6400], desc[UR18][R14.64], P0 ;  /* 0x064000000e917fae */ /* 0x0007e20008121852 */
[-C--:B------:R-:W-:Y:S01]  /*37f0*/  IADD3 R53, P4, R53, R42.reuse, RZ ;  /* 0x0000002a35357210 */ /* 0x080fe20007f9e0ff */
[----:B------:R-:W-:Y:S01]  /*3800*/  IMAD.X R121, R121, 0x1, R40, P6 ;  /* 0x0000000179797824 */ /* 0x000fe200030e0628 */
[-C--:B------:R-:W-:Y:S01]  /*3810*/  IADD3 R91, P3, R91, R42.reuse, RZ ;  /* 0x0000002a5b5b7210 */ /* 0x080fe20007f7e0ff */
[----:B------:R-:W-:Y:S01]  /*3820*/  IMAD.X R7, R123, 0x1, R98, P2 ;  /* 0x000000017b077824 */ /* 0x000fe200010e0662 */
[----:B------:R3:W-:Y:S01]  /*3830*/  LDGSTS.E [R145+0x6800], desc[UR18][R8.64], P0 ;  /* 0x0680000008917fae */ /* 0x0007e20008121852 */
[-C--:B------:R-:W-:Y:S01]  /*3840*/  IADD3 R95, P2, R95, R42.reuse, RZ ;  /* 0x0000002a5f5f7210 */ /* 0x080fe20007f5e0ff */
[--C-:B------:R-:W-:Y:S01]  /*3850*/  IMAD.X R123, R123, 0x1, R40.reuse, P4 ;  /* 0x000000017b7b7824 */ /* 0x100fe200020e0628 */
[----:B--2---:R-:W-:Y:S01]  /*3860*/  IADD3 R12, P1, R66, R49, RZ ;  /* 0x00000031420c7210 */ /* 0x004fe20007f3e0ff */
[----:B------:R3:W-:Y:S01]  /*3870*/  LDGSTS.E [R145+0x6c00], desc[UR18][R10.64], P0 ;  /* 0x06c000000a917fae */ /* 0x0007e20008121852 */
[----:B------:R-:W-:Y:S01]  /*3880*/  IADD3 R49, P5, R49, R42, RZ ;  /* 0x0000002a31317210 */ /* 0x000fe20007fbe0ff */
[----:B------:R-:W-:Y:S01]  /*3890*/  IMAD.X R125, R125, 0x1, R40, P3 ;  /* 0x000000017d7d7824 */ /* 0x000fe200018e0628 */
[----:B------:R-:W-:Y:S01]  /*38a0*/  LEA R20, P6, R89, R20, 0x2 ;  /* 0x0000001459147211 */ /* 0x000fe200078c10ff */
[----:B------:R-:W-:Y:S01]  /*38b0*/  IMAD.X R13, R45, 0x1, R98, P1 ;  /* 0x000000012d0d7824 */ /* 0x000fe200008e0662 */
[----:B------:R-:W-:Y:S01]  /*38c0*/  IADD3 R131, P1, R131, R42, RZ ;  /* 0x0000002a83837210 */ /* 0x000fe20007f3e0ff */
[--C-:B------:R-:W-:Y:S01]  /*38d0*/  IMAD.X R45, R45, 0x1, R40.reuse, P5 ;  /* 0x000000012d2d7824 */ /* 0x100fe200028e0628 */
[----:B------:R-:W-:Y:S01]  /*38e0*/  PLOP3.LUT P5, PT, PT, PT, UP0, 0x80, 0x0 ;  /* 0x000000000000781c */ /* 0x000fe20003faf008 */
[----:B------:R3:W-:Y:S01]  /*38f0*/  LDGSTS.E [R147+0x6200], desc[UR18][R4.64], P0 ;  /* 0x0620000004937fae */ /* 0x0007e20008121852 */
[----:B------:R-:W-:-:S02]  /*3900*/  IMAD.X R127, R127, 0x1, R40, P2 ;  /* 0x000000017f7f7824 */ /* 0x000fc400010e0628 */
[--C-:B------:R-:W-:Y:S01]  /*3910*/  IMAD.X R117, R117, 0x1, R40.reuse, P1 ;  /* 0x0000000175757824 */ /* 0x100fe200008e0628 */
[----:B------:R3:W-:Y:S01]  /*3920*/  LDGSTS.E [R147+0x6600], desc[UR18][R6.64], P0 ;  /* 0x0660000006937fae */ /* 0x0007e20008121852 */
[-C--:B------:R-:W-:Y:S01]  /*3930*/  IADD3 R93, P1, R93, R42.reuse, RZ ;  /* 0x0000002a5d5d7210 */ /* 0x080fe20007f3e0ff */
[----:B------:R-:W-:Y:S02]  /*3940*/  IMAD.X R22, R22, 0x1, R135, P6 ;  /* 0x0000000116167824 */ /* 0x000fe400030e0687 */
[----:B------:R3:W-:Y:S02]  /*3950*/  LDGSTS.E [R147+0x6a00], desc[UR18][R12.64], P0 ;  /* 0x06a000000c937fae */ /* 0x0007e40008121852 */
[----:B------:R-:W-:Y:S02]  /*3960*/  IMAD.X R129, R129, 0x1, R40, P1 ;  /* 0x0000000181817824 */ /* 0x000fe400008e0628 */
[----:B------:R3:W-:Y:S01]  /*3970*/  LDGSTS.E [R147+0x6e00], desc[UR18][R16.64], P0 ;  /* 0x06e0000010937fae */ /* 0x0007e20008121852 */
[----:B------:R-:W-:-:S03]  /*3980*/  IADD3 R51, P0, R51, R42, RZ ;  /* 0x0000002a33337210 */ /* 0x000fc60007f1e0ff */
[----:B------:R-:W0:Y:S02]  /*3990*/  LDGDEPBAR ;  /* 0x00000000000079af */ /* 0x000e240000000000 */
[----:B------:R-:W-:Y:S01]  /*39a0*/  IMAD.X R119, R119, 0x1, R40, P0 ;  /* 0x0000000177777824 */ /* 0x000fe200000e0628 */
[----:B------:R-:W-:Y:S07]  /*39b0*/  @P5 BRA `(.L_x_1) ;  /* 0xfffffff000685947 */ /* 0x000fee000383ffff */
.L_x_0:
[----:B------:R-:W-:Y:S02]  /*39c0*/  WARPGROUP.DEPBAR.LE gsb0, 0x0 ;  /* 0x00008000000079c5 */ /* 0x000fe40000010000 */
[----:B------:R-:W-:-:S04]  /*39d0*/  DEPBAR.LE SB0, 0x0 ;  /* 0x000080000000791a */ /* 0x000fc80000000000 */
[----:B------:R-:W-:Y:S01]  /*39e0*/  IADD3 R18, R18, UR12, R19 ;  /* 0x0000000c12127c10 */ /* 0x000fe2000fffe013 */
[----:B------:R-:W-:Y:S01]  /*39f0*/  USHF.L.U32 UR7, UR7, 0x5, URZ ;  /* 0x0000000507077899 */ /* 0x000fe2000800063f */
[----:B---3--:R-:W-:Y:S01]  /*3a00*/  LEA R5, R74, UR12, 0x5 ;  /* 0x0000000c4a057c11 */ /* 0x008fe2000f8e28ff */
[----:B------:R-:W2:Y:S08]  /*3a10*/  LDC R45, c[0x0][0x248] ;  /* 0x00009200ff2d7b82 */ /* 0x000eb00000000800 */
[----:B------:R-:W-:Y:S01]  /*3a20*/  BAR.SYNC.DEFER_BLOCKING 0x0 ;  /* 0x0000000000007b1d */ /* 0x000fe20000010000 */
[----:B------:R-:W-:Y:S01]  /*3a30*/  IMAD.IADD R18, R75, 0x1, R18 ;  /* 0x000000014b127824 */ /* 0x000fe200078e0212 */
[----:B------:R-:W-:Y:S01]  /*3a40*/  ISETP.GE.AND P0, PT, R57, R2, PT ;  /* 0x000000023900720c */ /* 0x000fe20003f06270 */
[----:B------:R-:W-:-:S02]  /*3a50*/  IMAD R56, R56, 0x10, R5 ;  /* 0x0000001038387824 */ /* 0x000fc400078e0205 */
[----:B------:R-:W-:Y:S01]  /*3a60*/  IMAD.U32 R0, RZ, RZ, UR7 ;  /* 0x00000007ff007e24 */ /* 0x000fe2000f8e00ff */
[----:B------:R-:W-:Y:S02]  /*3a70*/  ULDC UR4, c[0x0][0x244] ;  /* 0x0000910000047ab9 */ /* 0x000fe40000000800 */
[----:B------:R-:W-:Y:S01]  /*3a80*/  IMAD R57, R57, UR4, RZ ;  /* 0x0000000439397c24 */ /* 0x000fe2000f8e02ff */
[----:B------:R-:W-:Y:S01]  /*3a90*/  ULDC.64 UR4, c[0x0][0x220] ;  /* 0x0000880000047ab9 */ /* 0x000fe20000000a00 */
[----:B------:R-:W-:-:S03]  /*3aa0*/  LOP3.LUT R55, R55, 0x20, R0, 0xf8, !PT ;  /* 0x0000002037377812 */ /* 0x000fc600078ef800 */
[----:B------:R-:W-:Y:S02]  /*3ab0*/  LEA R41, P3, R57, UR4, 0x2 ;  /* 0x0000000439297c11 */ /* 0x000fe4000f8610ff */
[----:B------:R-:W-:Y:S02]  /*3ac0*/  LOP3.LUT R54, R55, R54, RZ, 0xfc, !PT ;  /* 0x0000003637367212 */ /* 0x000fe400078efcff */
[----:B------:R-:W-:Y:S02]  /*3ad0*/  LEA.HI.X.SX32 R43, R57, UR5, 0x2, P3 ;  /* 0x00000005392b7c11 */ /* 0x000fe400098f16ff */
[C---:B------:R-:W-:Y:S02]  /*3ae0*/  LOP3.LUT R4, R54.reuse, 0x2, RZ, 0xfc, !PT ;  /* 0x0000000236047812 */ /* 0x040fe400078efcff */
[----:B------:R-:W-:Y:S02]  /*3af0*/  LOP3.LUT R0, R54, 0x1c, RZ, 0xfc, !PT ;  /* 0x0000001c36007812 */ /* 0x000fe400078efcff */
[-C--:B------:R-:W-:Y:S01]  /*3b00*/  ISETP.LT.AND P2, PT, R4, R3.reuse, !P0 ;  /* 0x000000030400720c */ /* 0x080fe20004741270 */
[----:B------:R-:W-:Y:S01]  /*3b10*/  STSM.16.M88.4 [R18], R24 ;  /* 0x0000001812007844 */ /* 0x000fe20000000200 */
[----:B------:R-:W-:Y:S01]  /*3b20*/  BAR.SYNC.DEFER_BLOCKING 0x0 ;  /* 0x0000000000007b1d */ /* 0x000fe20000010000 */
[----:B------:R-:W-:-:S02]  /*3b30*/  ISETP.LT.AND P1, PT, R0, R3, !P0 ;  /* 0x000000030000720c */ /* 0x000fc40004721270 */
[C---:B------:R-:W-:Y:S02]  /*3b40*/  LOP3.LUT R0, R54.reuse, 0x6, RZ, 0xfc, !PT ;  /* 0x0000000636007812 */ /* 0x040fe400078efcff */
[----:B------:R-:W-:Y:S02]  /*3b50*/  LOP3.LUT R2, R54, 0x4, RZ, 0xfc, !PT ;  /* 0x0000000436027812 */ /* 0x000fe400078efcff */
[----:B------:R-:W-:Y:S01]  /*3b60*/  ISETP.LT.AND P4, PT, R0, R3, !P0 ;  /* 0x000000030000720c */ /* 0x000fe20004781270 */
[----:B--2---:R-:W-:Y:S01]  /*3b70*/  IMAD R0, R54, R45, RZ ;  /* 0x0000002d36007224 */ /* 0x004fe200078e02ff */
[-C--:B------:R-:W-:Y:S02]  /*3b80*/  ISETP.LT.AND P5, PT, R2, R3.reuse, !P0 ;  /* 0x000000030200720c */ /* 0x080fe400047a1270 */
[----:B------:R-:W-:Y:S01]  /*3b90*/  ISETP.LT.AND P3, PT, R54, R3, !P0 ;  /* 0x000000033600720c */ /* 0x000fe20004761270 */
[----:B------:R-:W-:Y:S01]  /*3ba0*/  IMAD R2, R45, 0x2, R0 ;  /* 0x000000022d027824 */ /* 0x000fe200078e0200 */
[----:B-1----:R-:W-:-:S03]  /*3bb0*/  LEA R8, P6, R0, R41, 0x2 ;  /* 0x0000002900087211 */ /* 0x002fc600078c10ff */
[C---:B------:R-:W-:Y:S01]  /*3bc0*/  IMAD R13, R45.reuse, 0x2, R2 ;  /* 0x000000022d0d7824 */ /* 0x040fe200078e0202 */
[----:B------:R-:W-:Y:S02]  /*3bd0*/  LEA.HI.X.SX32 R9, R0, R43, 0x2, P6 ;  /* 0x0000002b00097211 */ /* 0x000fe400030f16ff */
[----:B------:R-:W-:Y:S01]  /*3be0*/  LEA R10, P6, R2, R41, 0x2 ;  /* 0x00000029020a7211 */ /* 0x000fe200078c10ff */
[C---:B------:R-:W-:Y:S01]  /*3bf0*/  IMAD R15, R45.reuse, 0x2, R13 ;  /* 0x000000022d0f7824 */ /* 0x040fe200078e020d */
[----:B------:R-:W-:Y:S02]  /*3c00*/  LOP3.LUT R0, R54, 0xa, RZ, 0xfc, !PT ;  /* 0x0000000a36007812 */ /* 0x000fe400078efcff */
[----:B------:R-:W-:Y:S01]  /*3c10*/  LEA.HI.X.SX32 R11, R2, R43, 0x2, P6 ;  /* 0x0000002b020b7211 */ /* 0x000fe200030f16ff */
[----:B------:R-:W1:Y:S01]  /*3c20*/  LDS.128 R20, [R56] ;  /* 0x0000000038147984 */ /* 0x000e620000000c00 */
[C---:B------:R-:W-:Y:S01]  /*3c30*/  IMAD R16, R45.reuse, 0x2, R15 ;  /* 0x000000022d107824 */ /* 0x040fe200078e020f */
[----:B------:R-:W-:Y:S01]  /*3c40*/  LOP3.LUT R2, R54, 0x8, RZ, 0xfc, !PT ;  /* 0x0000000836027812 */ /* 0x000fe200078efcff */
[----:B------:R-:W-:Y:S02]  /*3c50*/  BAR.SYNC.DEFER_BLOCKING 0x0 ;  /* 0x0000000000007b1d */ /* 0x000fe40000010000 */
[----:B------:R-:W-:-:S04]  /*3c60*/  IMAD R17, R45, 0x2, R16 ;  /* 0x000000022d117824 */ /* 0x000fc800078e0210 */
[----:B------:R-:W-:Y:S02]  /*3c70*/  STSM.16.M88.4 [R18], R28 ;  /* 0x0000001c12007844 */ /* 0x000fe40000000200 */
[----:B------:R-:W-:Y:S06]  /*3c80*/  BAR.SYNC.DEFER_BLOCKING 0x0 ;  /* 0x0000000000007b1d */ /* 0x000fec0000010000 */
[----:B------:R-:W2:Y:S02]  /*3c90*/  LDS.128 R24, [R56] ;  /* 0x0000000038187984 */ /* 0x000ea40000000c00 */
[----:B------:R-:W-:Y:S06]  /*3ca0*/  BAR.SYNC.DEFER_BLOCKING 0x0 ;  /* 0x0000000000007b1d */ /* 0x000fec0000010000 */
[----:B------:R-:W-:Y:S02]  /*3cb0*/  STSM.16.M88.4 [R18], R32 ;  /* 0x0000002012007844 */ /* 0x000fe40000000200 */
[----:B------:R-:W-:Y:S06]  /*3cc0*/  BAR.SYNC.DEFER_BLOCKING 0x0 ;  /* 0x0000000000007b1d */ /* 0x000fec0000010000 */
[----:B------:R-:W3:Y:S02]  /*3cd0*/  LDS.128 R4, [R56] ;  /* 0x0000000038047984 */ /* 0x000ee40000000c00 */
[----:B------:R-:W-:Y:S06]  /*3ce0*/  BAR.SYNC.DEFER_BLOCKING 0x0 ;  /* 0x0000000000007b1d */ /* 0x000fec0000010000 */
[----:B------:R-:W-:Y:S02]  /*3cf0*/  STSM.16.M88.4 [R18], R36 ;  /* 0x0000002412007844 */ /* 0x000fe40000000200 */
[----:B------:R-:W-:Y:S06]  /*3d00*/  BAR.SYNC.DEFER_BLOCKING 0x0 ;  /* 0x0000000000007b1d */ /* 0x000fec0000010000 */
[----:B-1----:R-:W-:Y:S01]  /*3d10*/  @P3 STG.E desc[UR18][R8.64], R20 ;  /* 0x0000001408003986 */ /* 0x002fe2000c101912 */
[----:B------:R-:W-:-:S03]  /*3d20*/  LEA R14, P3, R15, R41, 0x2 ;  /* 0x000000290f0e7211 */ /* 0x000fc600078610ff */
[----:B------:R1:W-:Y:S01]  /*3d30*/  @P2 STG.E desc[UR18][R10.64], R21 ;  /* 0x000000150a002986 */ /* 0x0003e2000c101912 */
[----:B------:R-:W-:Y:S02]  /*3d40*/  LEA R12, P2, R13, R41, 0x2 ;  /* 0x000000290d0c7211 */ /* 0x000fe400078410ff */
[-C--:B------:R-:W-:Y:S01]  /*3d50*/  LEA.HI.X.SX32 R15, R15, R43.reuse, 0x2, P3 ;  /* 0x0000002b0f0f7211 */ /* 0x080fe200018f16ff */
[----:B------:R-:W4:Y:S01]  /*3d60*/  LDS.128 R56, [R56] ;  /* 0x0000000038387984 */ /* 0x000f220000000c00 */
[----:B------:R-:W-:Y:S02]  /*3d70*/  LEA.HI.X.SX32 R13, R13, R43, 0x2, P2 ;  /* 0x0000002b0d0d7211 */ /* 0x000fe400010f16ff */
[-C--:B------:R-:W-:Y:S02]  /*3d80*/  ISETP.LT.AND P3, PT, R2, R3.reuse, !P0 ;  /* 0x000000030200720c */ /* 0x080fe40004761270 */
[----:B------:R-:W-:Y:S01]  /*3d90*/  ISETP.LT.AND P2, PT, R0, R3, !P0 ;  /* 0x000000030000720c */ /* 0x000fe20004741270 */
[----:B------:R-:W-:Y:S01]  /*3da0*/  @P5 STG.E desc[UR18][R12.64], R22 ;  /* 0x000000160c005986 */ /* 0x000fe2000c101912 */
[----:B------:R-:W-:-:S02]  /*3db0*/  LOP3.LUT R2, R54, 0xc, RZ, 0xfc, !PT ;  /* 0x0000000c36027812 */ /* 0x000fc400078efcff */
[CC--:B-1----:R-:W-:Y:S01]  /*3dc0*/  LEA R10, P5, R17.reuse, R41.reuse, 0x2 ;  /* 0x00000029110a7211 */ /* 0x0c2fe200078a10ff */
[----:B------:R1:W-:Y:S01]  /*3dd0*/  @P4 STG.E desc[UR18][R14.64], R23 ;  /* 0x000000170e004986 */ /* 0x0003e2000c101912 */
[C---:B------:R-:W-:Y:S02]  /*3de0*/  LEA R8, P4, R16.reuse, R41, 0x2 ;  /* 0x0000002910087211 */ /* 0x040fe400078810ff */
[-C--:B------:R-:W-:Y:S01]  /*3df0*/  LEA.HI.X.SX32 R11, R17, R43.reuse, 0x2, P5 ;  /* 0x0000002b110b7211 */ /* 0x080fe200028f16ff */
[C---:B------:R-:W-:Y:S01]  /*3e00*/  IMAD R17, R45.reuse, 0x2, R17 ;  /* 0x000000022d117824 */ /* 0x040fe200078e0211 */
[----:B------:R-:W-:Y:S02]  /*3e10*/  LEA.HI.X.SX32 R9, R16, R43, 0x2, P4 ;  /* 0x0000002b10097211 */ /* 0x000fe400020f16ff */
[----:B------:R-:W-:Y:S01]  /*3e20*/  LOP3.LUT R0, R54, 0xe, RZ, 0xfc, !PT ;  /* 0x0000000e36007812 */ /* 0x000fe200078efcff */
[----:B------:R-:W-:Y:S01]  /*3e30*/  IMAD R16, R45, 0x2, R17 ;  /* 0x000000022d107824 */ /* 0x000fe200078e0211 */
[-C--:B------:R-:W-:Y:S01]  /*3e40*/  ISETP.LT.AND P5, PT, R2, R3.reuse, !P0 ;  /* 0x000000030200720c */ /* 0x080fe200047a1270 */
[----:B--2---:R-:W-:Y:S01]  /*3e50*/  @P3 STG.E desc[UR18][R8.64], R24 ;  /* 0x0000001808003986 */ /* 0x004fe2000c101912 */
[----:B------:R-:W-:-:S02]  /*3e60*/  ISETP.LT.AND P4, PT, R0, R3, !P0 ;  /* 0x000000030000720c */ /* 0x000fc40004781270 */
[-C--:B-1----:R-:W-:Y:S01]  /*3e70*/  LEA R14, P6, R16, R41.reuse, 0x2 ;  /* 0x00000029100e7211 */ /* 0x082fe200078c10ff */
[----:B------:R1:W-:Y:S01]  /*3e80*/  @P2 STG.E desc[UR18][R10.64], R25 ;  /* 0x000000190a002986 */ /* 0x0003e2000c101912 */
[----:B------:R-:W-:Y:S02]  /*3e90*/  LEA R12, P2, R17, R41, 0x2 ;  /* 0x00000029110c7211 */ /* 0x000fe400078410ff */
[C---:B------:R-:W-:Y:S02]  /*3ea0*/  LOP3.LUT R0, R54.reuse, 0x18, RZ, 0xfc, !PT ;  /* 0x0000001836007812 */ /* 0x040fe400078efcff */
[----:B------:R-:W-:Y:S02]  /*3eb0*/  LOP3.LUT R2, R54, 0x12, RZ, 0xfc, !PT ;  /* 0x0000001236027812 */ /* 0x000fe400078efcff */
[-C--:B------:R-:W-:Y:S01]  /*3ec0*/  LEA.HI.X.SX32 R15, R16, R43.reuse, 0x2, P6 ;  /* 0x0000002b100f7211 */ /* 0x080fe200030f16ff */
[----:B------:R-:W-:Y:S01]  /*3ed0*/  IMAD R16, R45, 0x2, R16 ;  /* 0x000000022d107824 */ /* 0x000fe200078e0210 */
[----:B------:R-:W-:-:S02]  /*3ee0*/  LEA.HI.X.SX32 R13, R17, R43, 0x2, P2 ;  /* 0x0000002b110d7211 */ /* 0x000fc400010f16ff */
[-C--:B------:R-:W-:Y:S02]  /*3ef0*/  ISETP.LT.AND P3, PT, R0, R3.reuse, !P0 ;  /* 0x000000030000720c */ /* 0x080fe40004761270 */
[-C--:B------:R-:W-:Y:S01]  /*3f00*/  ISETP.LT.AND P2, PT, R2, R3.reuse, !P0 ;  /* 0x000000030200720c */ /* 0x080fe20004741270 */
[----:B------:R-:W-:Y:S01]  /*3f10*/  IMAD R2, R45, 0x2, R16 ;  /* 0x000000022d027824 */ /* 0x000fe200078e0210 */
[----:B------:R-:W-:Y:S01]  /*3f20*/  LOP3.LUT R0, R54, 0x10, RZ, 0xfc, !PT ;  /* 0x0000001036007812 */ /* 0x000fe200078efcff */
[----:B------:R2:W-:Y:S03]  /*3f30*/  @P5 STG.E desc[UR18][R12.64], R26 ;  /* 0x0000001a0c005986 */ /* 0x0005e6000c101912 */
[----:B------:R-:W-:Y:S01]  /*3f40*/  ISETP.LT.AND P5, PT, R0, R3, !P0 ;  /* 0x000000030000720c */ /* 0x000fe200047a1270 */
[----:B------:R5:W-:Y:S01]  /*3f50*/  @P4 STG.E desc[UR18][R14.64], R27 ;  /* 0x0000001b0e004986 */ /* 0x000be2000c101912 */
[----:B-1----:R-:W-:-:S02]  /*3f60*/  LEA R10, P6, R2, R41, 0x2 ;  /* 0x00000029020a7211 */ /* 0x002fc400078c10ff */
[----:B------:R-:W-:Y:S02]  /*3f70*/  LEA R8, P4, R16, R41, 0x2 ;  /* 0x0000002910087211 */ /* 0x000fe400078810ff */
[-C--:B------:R-:W-:Y:S02]  /*3f80*/  LEA.HI.X.SX32 R11, R2, R43.reuse, 0x2, P6 ;  /* 0x0000002b020b7211 */ /* 0x080fe400030f16ff */
[----:B------:R-:W-:Y:S01]  /*3f90*/  LEA.HI.X.SX32 R9, R16, R43, 0x2, P4 ;  /* 0x0000002b10097211 */ /* 0x000fe200020f16ff */
[----:B--2---:R-:W-:Y:S01]  /*3fa0*/  IMAD R13, R45, 0x2, R2 ;  /* 0x000000022d0d7824 */ /* 0x004fe200078e0202 */
[----:B------:R-:W-:-:S03]  /*3fb0*/  LOP3.LUT R0, R54, 0x16, RZ, 0xfc, !PT ;  /* 0x0000001636007812 */ /* 0x000fc600078efcff */
[C---:B------:R-:W-:Y:S01]  /*3fc0*/  IMAD R2, R45.reuse, 0x2, R13 ;  /* 0x000000022d027824 */ /* 0x040fe200078e020d */
[----:B---3--:R1:W-:Y:S01]  /*3fd0*/  @P5 STG.E desc[UR18][R8.64], R4 ;  /* 0x0000000408005986 */ /* 0x0083e2000c101912 */
[----:B------:R-:W-:Y:S02]  /*3fe0*/  ISETP.LT.AND P4, PT, R0, R3, !P0 ;  /* 0x000000030000720c */ /* 0x000fe40004781270 */
[C---:B------:R-:W-:Y:S01]  /*3ff0*/  IMAD R17, R45.reuse, 0x2, R2 ;  /* 0x000000022d117824 */ /* 0x040fe200078e0202 */
[----:B------:R2:W-:Y:S01]  /*4000*/  @P2 STG.E desc[UR18][R10.64], R5 ;  /* 0x000000050a002986 */ /* 0x0005e2000c101912 */
[----:B-----5:R-:W-:Y:S02]  /*4010*/  LEA R14, P2, R2, R41, 0x2 ;  /* 0x00000029020e7211 */ /* 0x020fe400078410ff */
[C---:B------:R-:W-:Y:S01]  /*4020*/  IMAD R18, R45.reuse, 0x2, R17 ;  /* 0x000000022d127824 */ /* 0x040fe200078e0211 */
[----:B------:R-:W-:Y:S02]  /*4030*/  LOP3.LUT R0, R54, 0x14, RZ, 0xfc, !PT ;  /* 0x0000001436007812 */ /* 0x000fe400078efcff */
[----:B------:R-:W-:Y:S01]  /*4040*/  LEA.HI.X.SX32 R15, R2, R43, 0x2, P2 ;  /* 0x0000002b020f7211 */ /* 0x000fe200010f16ff */
[----:B------:R-:W-:Y:S01]  /*4050*/  IMAD R19, R45, 0x2, R18 ;  /* 0x000000022d137824 */ /* 0x000fe200078e0212 */
[----:B------:R-:W-:-:S02]  /*4060*/  ISETP.LT.AND P5, PT, R0, R3, !P0 ;  /* 0x000000030000720c */ /* 0x000fc400047a1270 */
[-C--:B------:R-:W-:Y:S02]  /*4070*/  LEA R12, P6, R13, R41.reuse, 0x2 ;  /* 0x000000290d0c7211 */ /* 0x080fe400078c10ff */
[----:B-1----:R-:W-:Y:S01]  /*4080*/  LEA R8, P2, R18, R41, 0x2 ;  /* 0x0000002912087211 */ /* 0x002fe200078410ff */
[----:B--2---:R-:W-:Y:S01]  /*4090*/  IMAD R10, R45, 0x2, R19 ;  /* 0x000000022d0a7824 */ /* 0x004fe200078e0213 */
[C---:B------:R-:W-:Y:S02]  /*40a0*/  LOP3.LUT R0, R54.reuse, 0x1a, RZ, 0xfc, !PT ;  /* 0x0000001a36007812 */ /* 0x040fe400078efcff */
[----:B------:R-:W-:Y:S02]  /*40b0*/  LOP3.LUT R54, R54, 0x1e, RZ, 0xfc, !PT ;  /* 0x0000001e36367812 */ /* 0x000fe400078efcff */
[-C--:B------:R-:W-:Y:S02]  /*40c0*/  LEA.HI.X.SX32 R13, R13, R43.reuse, 0x2, P6 ;  /* 0x0000002b0d0d7211 */ /* 0x080fe400030f16ff */
[----:B------:R-:W-:-:S02]  /*40d0*/  LEA.HI.X.SX32 R9, R18, R43, 0x2, P2 ;  /* 0x0000002b12097211 */ /* 0x000fc400010f16ff */
[C---:B------:R-:W-:Y:S01]  /*40e0*/  LEA R16, P6, R17.reuse, R41, 0x2 ;  /* 0x0000002911107211 */ /* 0x040fe200078c10ff */
[----:B------:R1:W-:Y:S01]  /*40f0*/  @P5 STG.E desc[UR18][R12.64], R6 ;  /* 0x000000060c005986 */ /* 0x0003e2000c101912 */
[-C--:B------:R-:W-:Y:S02]  /*4100*/  ISETP.LT.AND P2, PT, R0, R3.reuse, !P0 ;  /* 0x000000030000720c */ /* 0x080fe40004741270 */
[----:B------:R-:W-:Y:S01]  /*4110*/  ISETP.LT.AND P0, PT, R54, R3, !P0 ;  /* 0x000000033600720c */ /* 0x000fe20004701270 */
[----:B------:R1:W-:Y:S01]  /*4120*/  @P4 STG.E desc[UR18][R14.64], R7 ;  /* 0x000000070e004986 */ /* 0x0003e2000c101912 */
[----:B------:R-:W-:Y:S02]  /*4130*/  LEA.HI.X.SX32 R17, R17, R43, 0x2, P6 ;  /* 0x0000002b11117211 */ /* 0x000fe400030f16ff */
[----:B------:R-:W-:-:S03]  /*4140*/  LEA R4, P6, R19, R41, 0x2 ;  /* 0x0000002913047211 */ /* 0x000fc600078c10ff */
[----:B----4-:R1:W-:Y:S01]  /*4150*/  @P3 STG.E desc[UR18][R16.64], R56 ;  /* 0x0000003810003986 */ /* 0x0103e2000c101912 */
[----:B------:R-:W-:Y:S02]  /*4160*/  LEA.HI.X.SX32 R5, R19, R43, 0x2, P6 ;  /* 0x0000002b13057211 */ /* 0x000fe400030f16ff */
[C---:B------:R-:W-:Y:S01]  /*4170*/  LEA R2, P6, R10.reuse, R41, 0x2 ;  /* 0x000000290a027211 */ /* 0x040fe200078c10ff */
[----:B------:R1:W-:Y:S03]  /*4180*/  @P2 STG.E desc[UR18][R8.64], R57 ;  /* 0x0000003908002986 */ /* 0x0003e6000c101912 */
[----:B------:R-:W-:Y:S01]  /*4190*/  LEA.HI.X.SX32 R3, R10, R43, 0x2, P6 ;  /* 0x0000002b0a037211 */ /* 0x000fe200030f16ff */
[----:B------:R1:W-:Y:S01]  /*41a0*/  @P1 STG.E desc[UR18][R4.64], R58 ;  /* 0x0000003a04001986 */ /* 0x0003e2000c101912 */
[----:B------:R-:W-:Y:S07]  /*41b0*/  @!P0 EXIT ;  /* 0x000000000000894d */ /* 0x000fee0003800000 */
[----:B------:R-:W-:Y:S01]  /*41c0*/  STG.E desc[UR18][R2.64], R59 ;  /* 0x0000003b02007986 */ /* 0x000fe2000c101912 */
[----:B------:R-:W-:Y:S05]  /*41d0*/  EXIT ;  /* 0x000000000000794d */ /* 0x000fea0003800000 */
.L_x_2:
[----:B------:R-:W-:-:S00]  /*41e0*/  BRA `(.L_x_2) ;  /* 0xfffffffc00fc7947 */ /* 0x000fc0000383ffff */
[----:B------:R-:W-:-:S00]  /*41f0*/  NOP ;  /* 0x0000000000007918 */ /* 0x000fc00000000000 */
        /* <DEDUP_REMOVED lines=8> */
.L_x_3:


//--------------------- .nv.shared.matmul_kernel  --------------------------
	.section	.nv.shared.matmul_kernel,"aw",@nobits
	.sectionflags	@""
	.align	16
	.zero		1024


//--------------------- .nv.shared.reserved.0     --------------------------
	.section	.nv.shared.reserved.0,"aw",@nobits
	.weak		__nv_reservedSMEM_offset_0_alias
	.size		__nv_reservedSMEM_offset_0_alias, 0, 0
	.other		__nv_reservedSMEM_offset_0_alias,@"STO_CUDA_RESERVED_SHARED STV_DEFAULT"
__nv_reservedSMEM_offset_0_alias:
	.zero		0


//--------------------- .nv.constant0.matmul_kernel --------------------------
	.section	.nv.constant0.matmul_kernel,"a",@progbits
	.sectionflags	@""
	.align	4
.nv.constant0.matmul_kernel:
	.zero		608


//--------------------- SYMBOLS --------------------------

	.type		.nv.reservedSmem.offset0,@object
	.size		.nv.reservedSmem.offset0,0x4
